	.headerflags	@"EF_CUDA_TEXMODE_UNIFIED EF_CUDA_64BIT_ADDRESS EF_CUDA_ACCELERATORS EF_CUDA_SM90 EF_CUDA_VIRTUAL_SM(EF_CUDA_SM90)"
	.elftype	@"ET_EXEC"


//--------------------- .nv.info                  --------------------------
	.section	.nv.info,"",@"SHT_CUDA_INFO"
	.align	4


	//----- nvinfo : EIATTR_REGCOUNT
	.align		4
        /*0000*/ 	.byte	0x04, 0x2f
        /*0002*/ 	.short	(.L_3 - .L_2)
	.align		4
.L_2:
        /*0004*/ 	.word	index@(triton_poi_fused__native_batch_norm_legit_no_training_mul_softplus_tanh_5)
        /*0008*/ 	.word	0x00000020


	//----- nvinfo : EIATTR_MIN_STACK_SIZE
	.align		4
.L_3:
        /*000c*/ 	.byte	0x04, 0x12
        /*000e*/ 	.short	(.L_5 - .L_4)
	.align		4
.L_4:
        /*0010*/ 	.word	index@(triton_poi_fused__native_batch_norm_legit_no_training_mul_softplus_tanh_5)
        /*0014*/ 	.word	0x00000000


	//----- nvinfo : EIATTR_FRAME_SIZE
	.align		4
.L_5:
        /*0018*/ 	.byte	0x04, 0x11
        /*001a*/ 	.short	(.L_7 - .L_6)
	.align		4
.L_6:
        /*001c*/ 	.word	index@(triton_poi_fused__native_batch_norm_legit_no_training_mul_softplus_tanh_5)
        /*0020*/ 	.word	0x00000000


	//----- nvinfo : EIATTR_MIN_STACK_SIZE
	.align		4
.L_7:
        /*0024*/ 	.byte	0x04, 0x12
        /*0026*/ 	.short	(.L_9 - .L_8)
	.align		4
.L_8:
        /*0028*/ 	.word	index@(triton_poi_fused__native_batch_norm_legit_no_training_mul_softplus_tanh_5)
        /*002c*/ 	.word	0x00000000
.L_9:


//--------------------- .nv.info.triton_poi_fused__native_batch_norm_legit_no_training_mul_softplus_tanh_5 --------------------------
	.section	.nv.info.triton_poi_fused__native_batch_norm_legit_no_training_mul_softplus_tanh_5,"",@"SHT_CUDA_INFO"
	.sectionflags	@""
	.align	4


	//----- nvinfo : EIATTR_CUDA_API_VERSION
	.align		4
        /*0000*/ 	.byte	0x04, 0x37
        /*0002*/ 	.short	(.L_11 - .L_10)
.L_10:
        /*0004*/ 	.word	0x0000007c


	//----- nvinfo : EIATTR_KPARAM_INFO
	.align		4
.L_11:
        /*0008*/ 	.byte	0x04, 0x17
        /*000a*/ 	.short	(.L_13 - .L_12)
.L_12:
        /*000c*/ 	.word	0x00000000
        /*0010*/ 	.short	0x0006
        /*0012*/ 	.short	0x0030
        /*0014*/ 	.byte	0x00, 0xf0, 0x11, 0x00


	//----- nvinfo : EIATTR_KPARAM_INFO
	.align		4
.L_13:
        /*0018*/ 	.byte	0x04, 0x17
        /*001a*/ 	.short	(.L_15 - .L_14)
.L_14:
        /*001c*/ 	.word	0x00000000
        /*0020*/ 	.short	0x0005
        /*0022*/ 	.short	0x0028
        /*0024*/ 	.byte	0x00, 0xf4, 0x21, 0x00


	//----- nvinfo : EIATTR_KPARAM_INFO
	.align		4
.L_15:
        /*0028*/ 	.byte	0x04, 0x17
        /*002a*/ 	.short	(.L_17 - .L_16)
.L_16:
        /*002c*/ 	.word	0x00000000
        /*0030*/ 	.short	0x0004
        /*0032*/ 	.short	0x0020
        /*0034*/ 	.byte	0x00, 0xf4, 0x21, 0x00


	//----- nvinfo : EIATTR_KPARAM_INFO
	.align		4
.L_17:
        /*0038*/ 	.byte	0x04, 0x17
        /*003a*/ 	.short	(.L_19 - .L_18)
.L_18:
        /*003c*/ 	.word	0x00000000
        /*0040*/ 	.short	0x0003
        /*0042*/ 	.short	0x0018
        /*0044*/ 	.byte	0x00, 0xf4, 0x21, 0x00


	//----- nvinfo : EIATTR_KPARAM_INFO
	.align		4
.L_19:
        /*0048*/ 	.byte	0x04, 0x17
        /*004a*/ 	.short	(.L_21 - .L_20)
.L_20:
        /*004c*/ 	.word	0x00000000
        /*0050*/ 	.short	0x0002
        /*0052*/ 	.short	0x0010
        /*0054*/ 	.byte	0x00, 0xf4, 0x21, 0x00


	//----- nvinfo : EIATTR_KPARAM_INFO
	.align		4
.L_21:
        /*0058*/ 	.byte	0x04, 0x17
        /*005a*/ 	.short	(.L_23 - .L_22)
.L_22:
        /*005c*/ 	.word	0x00000000
        /*0060*/ 	.short	0x0001
        /*0062*/ 	.short	0x0008
        /*0064*/ 	.byte	0x00, 0xf4, 0x21, 0x00


	//----- nvinfo : EIATTR_KPARAM_INFO
	.align		4
.L_23:
        /*0068*/ 	.byte	0x04, 0x17
        /*006a*/ 	.short	(.L_25 - .L_24)
.L_24:
        /*006c*/ 	.word	0x00000000
        /*0070*/ 	.short	0x0000
        /*0072*/ 	.short	0x0000
        /*0074*/ 	.byte	0x00, 0xf4, 0x21, 0x00


	//----- nvinfo : EIATTR_SPARSE_MMA_MASK
	.align		4
.L_25:
        /*0078*/ 	.byte	0x03, 0x50
        /*007a*/ 	.short	0x0000


	//----- nvinfo : EIATTR_MAXREG_COUNT
	.align		4
        /*007c*/ 	.byte	0x03, 0x1b
        /*007e*/ 	.short	0x00ff


	//----- nvinfo : EIATTR_EXIT_INSTR_OFFSETS
	.align		4
        /*0080*/ 	.byte	0x04, 0x1c
        /*0082*/ 	.short	(.L_27 - .L_26)


	//   ....[0]....
.L_26:
        /*0084*/ 	.word	0x000023d0


	//----- nvinfo : EIATTR_REQNTID
	.align		4
.L_27:
        /*0088*/ 	.byte	0x04, 0x10
        /*008a*/ 	.short	(.L_29 - .L_28)
.L_28:
        /*008c*/ 	.word	0x00000080
        /*0090*/ 	.word	0x00000001
        /*0094*/ 	.word	0x00000001


	//----- nvinfo : EIATTR_CRS_STACK_SIZE
	.align		4
.L_29:
        /*0098*/ 	.byte	0x04, 0x1e
        /*009a*/ 	.short	(.L_31 - .L_30)
.L_30:
        /*009c*/ 	.word	0x00000000


	//----- nvinfo : EIATTR_CBANK_PARAM_SIZE
	.align		4
.L_31:
        /*00a0*/ 	.byte	0x03, 0x19
        /*00a2*/ 	.short	0x0034


	//----- nvinfo : EIATTR_PARAM_CBANK
	.align		4
        /*00a4*/ 	.byte	0x04, 0x0a
        /*00a6*/ 	.short	(.L_33 - .L_32)
	.align		4
.L_32:
        /*00a8*/ 	.word	index@(.nv.constant0.triton_poi_fused__native_batch_norm_legit_no_training_mul_softplus_tanh_5)
        /*00ac*/ 	.short	0x0210
        /*00ae*/ 	.short	0x0034


	//----- nvinfo : EIATTR_SW_WAR
	.align		4
.L_33:
        /*00b0*/ 	.byte	0x04, 0x36
        /*00b2*/ 	.short	(.L_35 - .L_34)
.L_34:
        /*00b4*/ 	.word	0x00000008
.L_35:


//--------------------- .nv.callgraph             --------------------------
	.section	.nv.callgraph,"",@"SHT_CUDA_CALLGRAPH"
	.align	4
	.sectionentsize	8
	.align		4
        /*0000*/ 	.word	0x00000000
	.align		4
        /*0004*/ 	.word	0xffffffff
	.align		4
        /*0008*/ 	.word	0x00000000
	.align		4
        /*000c*/ 	.word	0xfffffffe
	.align		4
        /*0010*/ 	.word	0x00000000
	.align		4
        /*0014*/ 	.word	0xfffffffd
	.align		4
        /*0018*/ 	.word	0x00000000
	.align		4
        /*001c*/ 	.word	0xfffffffc


//--------------------- .nv.constant4             --------------------------
	.section	.nv.constant4,"a",@progbits
	.align	8
	.align		8
.nv.constant4:
        /*0000*/ 	.dword	_$_str
	.align		8
        /*0008*/ 	.dword	_$_str_$_2


//--------------------- .text.triton_poi_fused__native_batch_norm_legit_no_training_mul_softplus_tanh_5 --------------------------
	.section	.text.triton_poi_fused__native_batch_norm_legit_no_training_mul_softplus_tanh_5,"ax",@progbits
	.align	128
        .global         triton_poi_fused__native_batch_norm_legit_no_training_mul_softplus_tanh_5
        .type           triton_poi_fused__native_batch_norm_legit_no_training_mul_softplus_tanh_5,@function
        .size           triton_poi_fused__native_batch_norm_legit_no_training_mul_softplus_tanh_5,(.L_x_41 - triton_poi_fused__native_batch_norm_legit_no_training_mul_softplus_tanh_5)
        .other          triton_poi_fused__native_batch_norm_legit_no_training_mul_softplus_tanh_5,@"STO_CUDA_ENTRY STV_DEFAULT"
triton_poi_fused__native_batch_norm_legit_no_training_mul_softplus_tanh_5:
.text.triton_poi_fused__native_batch_norm_legit_no_training_mul_softplus_tanh_5:
[----:B------:R-:W0:Y:S01]  /*0000*/  LDC R1, c[0x0][0x28] ;  /* 0x00000a00ff017b82 */ /* 0x000e220000000800 */
[----:B------:R-:W1:Y:S07]  /*0010*/  S2R R0, SR_TID.X ;  /* 0x0000000000007919 */ /* 0x000e6e0000002100 */
[----:B------:R-:W2:Y:S01]  /*0020*/  LDC.64 R4, c[0x0][0x228] ;  /* 0x00008a00ff047b82 */ /* 0x000ea20000000a00 */
[----:B------:R-:W-:Y:S01]  /*0030*/  ULDC.64 UR4, c[0x0][0x208] ;  /* 0x0000820000047ab9 */ /* 0x000fe20000000a00 */
[----:B------:R-:W3:Y:S06]  /*0040*/  S2R R7, SR_CTAID.X ;  /* 0x0000000000077919 */ /* 0x000eec0000002500 */
[----:B------:R-:W4:Y:S01]  /*0050*/  LDC.64 R8, c[0x0][0x220] ;  /* 0x00008800ff087b82 */ /* 0x000f220000000a00 */
[----:B------:R-:W-:-:S07]  /*0060*/  HFMA2.MMA R26, -RZ, RZ, 1.625, 0 ;  /* 0x3e800000ff1a7435 */ /* 0x000fce00000001ff */
[----:B------:R-:W5:Y:S08]  /*0070*/  LDC.64 R20, c[0x0][0x218] ;  /* 0x00008600ff147b82 */ /* 0x000f700000000a00 */
[----:B------:R-:W5:Y:S01]  /*0080*/  LDC.64 R12, c[0x0][0x230] ;  /* 0x00008c00ff0c7b82 */ /* 0x000f620000000a00 */
[----:B-1----:R-:W-:-:S07]  /*0090*/  SHF.L.U32 R0, R0, 0x2, RZ ;  /* 0x0000000200007819 */ /* 0x002fce00000006ff */
[----:B------:R-:W1:Y:S01]  /*00a0*/  LDC.64 R16, c[0x0][0x238] ;  /* 0x00008e00ff107b82 */ /* 0x000e620000000a00 */
[----:B---3--:R-:W-:Y:S02]  /*00b0*/  SHF.R.S32.HI R3, RZ, 0x15, R7 ;  /* 0x00000015ff037819 */ /* 0x008fe40000011407 */
[----:B------:R-:W-:Y:S02]  /*00c0*/  LOP3.LUT R0, R0, 0x1fc, RZ, 0xc0, !PT ;  /* 0x000001fc00007812 */ /* 0x000fe400078ec0ff */
[----:B------:R-:W-:Y:S02]  /*00d0*/  SGXT R3, R3, 0x1 ;  /* 0x000000010303781a */ /* 0x000fe40000000200 */
[----:B------:R-:W-:-:S04]  /*00e0*/  LEA R2, R7, R0, 0xa ;  /* 0x0000000007027211 */ /* 0x000fc800078e50ff */
[----:B------:R-:W-:-:S04]  /*00f0*/  LEA.HI R3, R3, R2, RZ, 0x6 ;  /* 0x0000000203037211 */ /* 0x000fc800078f30ff */
[----:B------:R-:W-:-:S04]  /*0100*/  LOP3.LUT R3, R3, 0xffffffc0, RZ, 0xc0, !PT ;  /* 0xffffffc003037812 */ /* 0x000fc800078ec0ff */
[----:B------:R-:W-:-:S05]  /*0110*/  IADD3 R19, R2, -R3, RZ ;  /* 0x8000000302137210 */ /* 0x000fca0007ffe0ff */
[----:B--2---:R-:W-:-:S06]  /*0120*/  IMAD.WIDE R4, R19, 0x4, R4 ;  /* 0x0000000413047825 */ /* 0x004fcc00078e0204 */
[----:B------:R-:W2:Y:S01]  /*0130*/  LDG.E.EL.128 R4, desc[UR4][R4.64] ;  /* 0x0000000404047981 */ /* 0x000ea2000c2e1d00 */
[----:B----4-:R-:W-:-:S04]  /*0140*/  IMAD.WIDE R8, R19, 0x4, R8 ;  /* 0x0000000413087825 */ /* 0x010fc800078e0208 */
[----:B-----5:R-:W-:Y:S02]  /*0150*/  IMAD.WIDE R20, R2, 0x4, R20 ;  /* 0x0000000402147825 */ /* 0x020fe400078e0214 */
[----:B------:R-:W3:Y:S02]  /*0160*/  LDG.E.EL.128 R8, desc[UR4][R8.64] ;  /* 0x0000000408087981 */ /* 0x000ee4000c2e1d00 */
[----:B0-----:R-:W-:-:S04]  /*0170*/  IMAD.WIDE R12, R19, 0x4, R12 ;  /* 0x00000004130c7825 */ /* 0x001fc800078e020c */
[----:B-1----:R-:W-:-:S04]  /*0180*/  IMAD.WIDE R16, R19, 0x4, R16 ;  /* 0x0000000413107825 */ /* 0x002fc800078e0210 */
[----:B--2---:R-:W-:Y:S01]  /*0190*/  FADD R0, R4, 9.9999997473787516356e-06 ;  /* 0x3727c5ac04007421 */ /* 0x004fe20000000000 */
[----:B------:R-:W-:Y:S01]  /*01a0*/  FADD R3, R5, 9.9999997473787516356e-06 ;  /* 0x3727c5ac05037421 */ /* 0x000fe20000000000 */
[----:B------:R-:W-:Y:S01]  /*01b0*/  FADD R6, R6, 9.9999997473787516356e-06 ;  /* 0x3727c5ac06067421 */ /* 0x000fe20000000000 */
[----:B------:R-:W-:-:S03]  /*01c0*/  FADD R7, R7, 9.9999997473787516356e-06 ;  /* 0x3727c5ac07077421 */ /* 0x000fc60000000000 */
[----:B------:R-:W0:Y:S08]  /*01d0*/  MUFU.SQRT R0, R0 ;  /* 0x0000000000007308 */ /* 0x000e300000002000 */
[----:B------:R-:W1:Y:S01]  /*01e0*/  MUFU.SQRT R24, R6 ;  /* 0x0000000600187308 */ /* 0x000e620000002000 */
[----:B0-----:R-:W-:-:S07]  /*01f0*/  FSETP.GT.AND P6, PT, R0, 8.50705917302346158658e+37, PT ;  /* 0x7e8000000000780b */ /* 0x001fce0003fc4000 */
[----:B------:R-:W0:Y:S01]  /*0200*/  MUFU.SQRT R3, R3 ;  /* 0x0000000300037308 */ /* 0x000e220000002000 */
[----:B------:R-:W-:Y:S02]  /*0210*/  FSETP.GEU.AND P5, PT, R0, 1.175494350822287508e-38, PT ;  /* 0x008000000000780b */ /* 0x000fe40003fae000 */
[----:B------:R-:W-:Y:S02]  /*0220*/  FSEL R4, R26, 1, P6 ;  /* 0x3f8000001a047808 */ /* 0x000fe40003000000 */
[----:B-1----:R-:W-:-:S03]  /*0230*/  FSETP.GT.AND P3, PT, R24, 8.50705917302346158658e+37, PT ;  /* 0x7e8000001800780b */ /* 0x002fc60003f64000 */
[----:B------:R-:W1:Y:S01]  /*0240*/  MUFU.SQRT R18, R7 ;  /* 0x0000000700127308 */ /* 0x000e620000002000 */
[----:B------:R-:W-:Y:S02]  /*0250*/  FSETP.GEU.AND P0, PT, R24, 1.175494350822287508e-38, PT ;  /* 0x008000001800780b */ /* 0x000fe40003f0e000 */
[----:B------:R-:W-:Y:S01]  /*0260*/  FSEL R15, R26, 1, P3 ;  /* 0x3f8000001a0f7808 */ /* 0x000fe20001800000 */
[----:B------:R-:W-:Y:S02]  /*0270*/  @P6 FMUL R0, R0, 0.25 ;  /* 0x3e80000000006820 */ /* 0x000fe40000400000 */
[----:B------:R-:W-:Y:S01]  /*0280*/  @!P5 FMUL R4, R4, 16777216 ;  /* 0x4b8000000404d820 */ /* 0x000fe20000400000 */
[C---:B0-----:R-:W-:Y:S01]  /*0290*/  FSETP.GT.AND P4, PT, R3.reuse, 8.50705917302346158658e+37, PT ;  /* 0x7e8000000300780b */ /* 0x041fe20003f84000 */
[----:B------:R-:W-:Y:S01]  /*02a0*/  @!P5 FMUL R0, R0, 16777216 ;  /* 0x4b8000000000d820 */ /* 0x000fe20000400000 */
[----:B------:R-:W-:Y:S02]  /*02b0*/  FSETP.GEU.AND P1, PT, R3, 1.175494350822287508e-38, PT ;  /* 0x008000000300780b */ /* 0x000fe40003f2e000 */
[----:B------:R-:W-:Y:S01]  /*02c0*/  FSEL R14, R26, 1, P4 ;  /* 0x3f8000001a0e7808 */ /* 0x000fe20002000000 */
[----:B------:R-:W-:Y:S01]  /*02d0*/  @P3 FMUL R24, R24, 0.25 ;  /* 0x3e80000018183820 */ /* 0x000fe20000400000 */
[----:B------:R-:W0:Y:S01]  /*02e0*/  MUFU.RCP R27, R0 ;  /* 0x00000000001b7308 */ /* 0x000e220000001000 */
[----:B-1----:R-:W-:-:S02]  /*02f0*/  FSETP.GT.AND P2, PT, R18, 8.50705917302346158658e+37, PT ;  /* 0x7e8000001200780b */ /* 0x002fc40003f44000 */
[----:B------:R-:W-:Y:S01]  /*0300*/  @!P0 FMUL R24, R24, 16777216 ;  /* 0x4b80000018188820 */ /* 0x000fe20000400000 */
[----:B------:R-:W-:-:S03]  /*0310*/  FSETP.GEU.AND P6, PT, R18, 1.175494350822287508e-38, PT ;  /* 0x008000001200780b */ /* 0x000fc60003fce000 */
[----:B------:R-:W-:Y:S02]  /*0320*/  @P4 FMUL R3, R3, 0.25 ;  /* 0x3e80000003034820 */ /* 0x000fe40000400000 */
[----:B------:R-:W1:Y:S02]  /*0330*/  MUFU.RCP R24, R24 ;  /* 0x0000001800187308 */ /* 0x000e640000001000 */
[----:B------:R-:W-:-:S03]  /*0340*/  @!P1 FMUL R3, R3, 16777216 ;  /* 0x4b80000003039820 */ /* 0x000fc60000400000 */
[----:B------:R-:W-:Y:S01]  /*0350*/  @P2 FMUL R18, R18, 0.25 ;  /* 0x3e80000012122820 */ /* 0x000fe20000400000 */
[----:B0-----:R-:W-:Y:S02]  /*0360*/  FMUL R27, R27, R4 ;  /* 0x000000041b1b7220 */ /* 0x001fe40000400000 */
[----:B------:R-:W0:Y:S01]  /*0370*/  MUFU.RCP R25, R3 ;  /* 0x0000000300197308 */ /* 0x000e220000001000 */
[----:B------:R-:W3:Y:S01]  /*0380*/  LDG.E.128 R4, desc[UR4][R20.64] ;  /* 0x0000000414047981 */ /* 0x000ee2000c1e1d00 */
[----:B------:R-:W-:Y:S01]  /*0390*/  @!P6 FMUL R18, R18, 16777216 ;  /* 0x4b8000001212e820 */ /* 0x000fe20000400000 */
[----:B------:R-:W-:Y:S01]  /*03a0*/  @!P1 FMUL R14, R14, 16777216 ;  /* 0x4b8000000e0e9820 */ /* 0x000fe20000400000 */
[----:B------:R-:W-:-:S04]  /*03b0*/  @!P0 FMUL R15, R15, 16777216 ;  /* 0x4b8000000f0f8820 */ /* 0x000fc80000400000 */
[----:B------:R2:W4:Y:S01]  /*03c0*/  MUFU.RCP R0, R18 ;  /* 0x0000001200007308 */ /* 0x0005220000001000 */
[----:B-1----:R-:W-:Y:S01]  /*03d0*/  FMUL R24, R24, R15 ;  /* 0x0000000f18187220 */ /* 0x002fe20000400000 */
[----:B------:R-:W5:Y:S01]  /*03e0*/  LDG.E.128 R20, desc[UR4][R20.64+0x800] ;  /* 0x0008000414147981 */ /* 0x000f62000c1e1d00 */
[----:B0-----:R-:W-:-:S03]  /*03f0*/  FMUL R25, R25, R14 ;  /* 0x0000000e19197220 */ /* 0x001fc60000400000 */
[----:B------:R-:W5:Y:S04]  /*0400*/  LDG.E.EL.128 R12, desc[UR4][R12.64] ;  /* 0x000000040c0c7981 */ /* 0x000f68000c2e1d00 */
[----:B--2---:R-:W2:Y:S01]  /*0410*/  LDG.E.EL.128 R16, desc[UR4][R16.64] ;  /* 0x0000000410107981 */ /* 0x004ea2000c2e1d00 */
[----:B------:R-:W-:-:S05]  /*0420*/  FSEL R3, R26, 1, P2 ;  /* 0x3f8000001a037808 */ /* 0x000fca0001000000 */
[----:B------:R-:W-:-:S04]  /*0430*/  @!P6 FMUL R3, R3, 16777216 ;  /* 0x4b8000000303e820 */ /* 0x000fc80000400000 */
[----:B----4-:R-:W-:Y:S01]  /*0440*/  FMUL R0, R0, R3 ;  /* 0x0000000300007220 */ /* 0x010fe20000400000 */
[----:B------:R-:W-:Y:S01]  /*0450*/  BSSY B0, `(.L_x_0) ;  /* 0x000003f000007945 */ /* 0x000fe20003800000 */
[----:B---3--:R-:W-:-:S04]  /*0460*/  FADD R4, R4, -R8 ;  /* 0x8000000804047221 */ /* 0x008fc80000000000 */
[----:B------:R-:W-:Y:S01]  /*0470*/  FMUL R3, R4, R27 ;  /* 0x0000001b04037220 */ /* 0x000fe20000400000 */
[----:B-----5:R-:W-:-:S03]  /*0480*/  FADD R29, R20, -R8 ;  /* 0x80000008141d7221 */ /* 0x020fc60000000000 */
[----:B--2---:R-:W-:-:S04]  /*0490*/  FFMA R3, R12, R3, R16 ;  /* 0x000000030c037223 */ /* 0x004fc80000000010 */
[----:B------:R-:W-:-:S05]  /*04a0*/  FMUL R8, R3, 1.4426950216293334961 ;  /* 0x3fb8aa3b03087820 */ /* 0x000fca0000400000 */
[----:B------:R-:W-:-:S13]  /*04b0*/  FSETP.GEU.AND P0, PT, R8, -126, PT ;  /* 0xc2fc00000800780b */ /* 0x000fda0003f0e000 */
[----:B------:R-:W-:-:S06]  /*04c0*/  @!P0 FMUL R8, R8, 0.5 ;  /* 0x3f00000008088820 */ /* 0x000fcc0000400000 */
[----:B------:R-:W0:Y:S01]  /*04d0*/  MUFU.EX2 R8, R8 ;  /* 0x0000000800087308 */ /* 0x000e220000000800 */
[----:B------:R-:W-:Y:S01]  /*04e0*/  FADD R4, R5, -R9 ;  /* 0x8000000905047221 */ /* 0x000fe20000000000 */
[----:B0-----:R-:W-:-:S04]  /*04f0*/  @!P0 FMUL R8, R8, R8 ;  /* 0x0000000808088220 */ /* 0x001fc80000400000 */
[----:B------:R-:W-:-:S05]  /*0500*/  FADD.FTZ.RZ R5, R8, 1 ;  /* 0x3f80000008057421 */ /* 0x000fca000001c000 */
[----:B------:R-:W-:Y:S01]  /*0510*/  IADD3 R5, R5, -0x3f400000, RZ ;  /* 0xc0c0000005057810 */ /* 0x000fe20007ffe0ff */
[----:B------:R-:W-:-:S03]  /*0520*/  FADD R28, R21, -R9 ;  /* 0x80000009151c7221 */ /* 0x000fc60000000000 */
[----:B------:R-:W-:-:S04]  /*0530*/  LOP3.LUT R5, R5, 0xff800000, RZ, 0xc0, !PT ;  /* 0xff80000005057812 */ /* 0x000fc800078ec0ff */
[----:B------:R-:W-:Y:S02]  /*0540*/  IADD3 R9, -R5, 0x40800000, RZ ;  /* 0x4080000005097810 */ /* 0x000fe40007ffe1ff */
[----:B------:R-:W-:-:S03]  /*0550*/  IADD3 R20, R8, -R5, RZ ;  /* 0x8000000508147210 */ /* 0x000fc60007ffe0ff */
[----:B------:R-:W-:Y:S01]  /*0560*/  FFMA.FTZ R9, R9, R26, -1 ;  /* 0xbf80000009097423 */ /* 0x000fe2000001001a */
[----:B------:R-:W-:-:S03]  /*0570*/  MOV R21, 0x3d39bf78 ;  /* 0x3d39bf7800157802 */ /* 0x000fc60000000f00 */
[----:B------:R-:W-:-:S04]  /*0580*/  FADD R20, R20, R9 ;  /* 0x0000000914147221 */ /* 0x000fc80000000000 */
[----:B------:R-:W-:-:S04]  /*0590*/  FFMA.FTZ R9, R20, -R21, 0.10546888411045074463 ;  /* 0x3dd8001214097423 */ /* 0x000fc80000010815 */
[----:B------:R-:W-:Y:S01]  /*05a0*/  FFMA.FTZ R9, R20, R9, -0.13229703903198242188 ;  /* 0xbe0778e014097423 */ /* 0x000fe20000010009 */
[----:B------:R-:W-:-:S03]  /*05b0*/  FMUL R4, R4, R25 ;  /* 0x0000001904047220 */ /* 0x000fc60000400000 */
[----:B------:R-:W-:Y:S01]  /*05c0*/  FFMA.FTZ R9, R20, R9, 0.14491446316242218018 ;  /* 0x3e14647514097423 */ /* 0x000fe20000010009 */
[----:B------:R-:W-:-:S03]  /*05d0*/  FFMA R4, R13, R4, R17 ;  /* 0x000000040d047223 */ /* 0x000fc60000000011 */
[----:B------:R-:W-:Y:S01]  /*05e0*/  FFMA.FTZ R9, R20, R9, -0.16641564667224884033 ;  /* 0xbe2a68dd14097423 */ /* 0x000fe20000010009 */
[----:B------:R-:W-:-:S03]  /*05f0*/  FMUL R26, R4, 1.4426950216293334961 ;  /* 0x3fb8aa3b041a7820 */ /* 0x000fc60000400000 */
[----:B------:R-:W-:Y:S02]  /*0600*/  FFMA.FTZ R9, R20, R9, 0.19988867640495300293 ;  /* 0x3e4caf9e14097423 */ /* 0x000fe40000010009 */
[----:B------:R-:W-:Y:S02]  /*0610*/  FSETP.GEU.AND P0, PT, R26, -126, PT ;  /* 0xc2fc00001a00780b */ /* 0x000fe40003f0e000 */
[----:B------:R-:W-:-:S04]  /*0620*/  FFMA.FTZ R9, R20, R9, -0.25000196695327758789 ;  /* 0xbe80004214097423 */ /* 0x000fc80000010009 */
[----:B------:R-:W-:-:S04]  /*0630*/  FFMA.FTZ R9, R20, R9, 0.33333510160446166992 ;  /* 0x3eaaaae614097423 */ /* 0x000fc80000010009 */
[----:B------:R-:W-:-:S04]  /*0640*/  FFMA.FTZ R9, R20, R9, -0.5 ;  /* 0xbf00000014097423 */ /* 0x000fc80000010009 */
[----:B------:R-:W-:Y:S01]  /*0650*/  FMUL R9, R20, R9 ;  /* 0x0000000914097220 */ /* 0x000fe20000400000 */
[----:B------:R-:W-:-:S03]  /*0660*/  @!P0 FMUL R26, R26, 0.5 ;  /* 0x3f0000001a1a8820 */ /* 0x000fc60000400000 */
[----:B------:R-:W-:Y:S02]  /*0670*/  FFMA.FTZ R20, R20, R9, R20 ;  /* 0x0000000914147223 */ /* 0x000fe40000010014 */
[----:B------:R-:W0:Y:S01]  /*0680*/  MUFU.EX2 R9, R26 ;  /* 0x0000001a00097308 */ /* 0x000e220000000800 */
[----:B------:R-:W-:-:S05]  /*0690*/  I2FP.F32.S32 R5, R5 ;  /* 0x0000000500057245 */ /* 0x000fca0000201400 */
[----:B------:R-:W-:-:S04]  /*06a0*/  FMUL R5, R5, 1.1920928955078125e-07 ;  /* 0x3400000005057820 */ /* 0x000fc80000400000 */
[----:B------:R-:W-:Y:S01]  /*06b0*/  FFMA.FTZ R20, R5, 0.69314718246459960938, R20 ;  /* 0x3f31721805147823 */ /* 0x000fe20000010014 */
[----:B0-----:R-:W-:-:S04]  /*06c0*/  @!P0 FMUL R9, R9, R9 ;  /* 0x0000000909098220 */ /* 0x001fc80000400000 */
[----:B------:R-:W-:Y:S01]  /*06d0*/  FADD.FTZ.RZ R5, R9, 1 ;  /* 0x3f80000009057421 */ /* 0x000fe2000001c000 */
[----:B------:R-:W-:-:S04]  /*06e0*/  FMUL R27, R29, R27 ;  /* 0x0000001b1d1b7220 */ /* 0x000fc80000400000 */
[----:B------:R-:W-:Y:S01]  /*06f0*/  IADD3 R5, R5, -0x3f400000, RZ ;  /* 0xc0c0000005057810 */ /* 0x000fe20007ffe0ff */
[----:B------:R-:W-:-:S03]  /*0700*/  FFMA R12, R12, R27, R16 ;  /* 0x0000001b0c0c7223 */ /* 0x000fc60000000010 */
[----:B------:R-:W-:Y:S01]  /*0710*/  LOP3.LUT R16, R5, 0xff800000, RZ, 0xc0, !PT ;  /* 0xff80000005107812 */ /* 0x000fe200078ec0ff */
[--C-:B------:R-:W-:Y:S01]  /*0720*/  FADD R5, R6, -R10.reuse ;  /* 0x8000000a06057221 */ /* 0x100fe20000000000 */
[----:B------:R-:W-:Y:S02]  /*0730*/  HFMA2.MMA R6, -RZ, RZ, 1.625, 0 ;  /* 0x3e800000ff067435 */ /* 0x000fe400000001ff */
[----:B------:R-:W-:Y:S01]  /*0740*/  IADD3 R29, -R16, 0x40800000, RZ ;  /* 0x40800000101d7810 */ /* 0x000fe20007ffe1ff */
[----:B------:R-:W-:Y:S01]  /*0750*/  FADD R27, R22, -R10 ;  /* 0x8000000a161b7221 */ /* 0x000fe20000000000 */
[----:B------:R-:W-:Y:S02]  /*0760*/  IADD3 R22, R9, -R16, RZ ;  /* 0x8000001009167210 */ /* 0x000fe40007ffe0ff */
[----:B------:R-:W-:-:S04]  /*0770*/  ISETP.GE.U32.AND P0, PT, R8, 0x7f800000, PT ;  /* 0x7f8000000800780c */ /* 0x000fc80003f06070 */
[----:B------:R-:W-:Y:S01]  /*0780*/  FFMA.FTZ R29, R29, R6, -1 ;  /* 0xbf8000001d1d7423 */ /* 0x000fe20000010006 */
[----:B------:R-:W-:-:S03]  /*0790*/  FMUL R28, R28, R25 ;  /* 0x000000191c1c7220 */ /* 0x000fc60000400000 */
[----:B------:R-:W-:-:S04]  /*07a0*/  FADD R22, R22, R29 ;  /* 0x0000001d16167221 */ /* 0x000fc80000000000 */
[----:B------:R-:W-:-:S04]  /*07b0*/  FFMA.FTZ R25, R22, -R21, 0.10546888411045074463 ;  /* 0x3dd8001216197423 */ /* 0x000fc80000010815 */
[----:B------:R-:W-:-:S04]  /*07c0*/  FFMA.FTZ R25, R22, R25, -0.13229703903198242188 ;  /* 0xbe0778e016197423 */ /* 0x000fc80000010019 */
[----:B------:R-:W-:Y:S01]  /*07d0*/  FFMA.FTZ R25, R22, R25, 0.14491446316242218018 ;  /* 0x3e14647516197423 */ /* 0x000fe20000010019 */
[----:B------:R-:W-:Y:S06]  /*07e0*/  @!P0 BRA `(.L_x_1) ;  /* 0x0000000000148947 */ /* 0x000fec0003800000 */
[----:B------:R-:W-:-:S13]  /*07f0*/  ISETP.GE.AND P0, PT, R8, -0x407fffff, PT ;  /* 0xbf8000010800780c */ /* 0x000fda0003f06270 */
[----:B------:R-:W-:-:S05]  /*0800*/  @P0 MOV R29, 0x7f800000 ;  /* 0x7f800000001d0802 */ /* 0x000fca0000000f00 */
[C---:B------:R-:W-:Y:S01]  /*0810*/  @P0 FFMA.FTZ R20, R8.reuse, R29, +INF ;  /* 0x7f80000008140423 */ /* 0x040fe2000001001d */
[----:B------:R-:W-:-:S04]  /*0820*/  FSETP.NEU.AND P0, PT, R8, RZ, PT ;  /* 0x000000ff0800720b */ /* 0x000fc80003f0d000 */
[----:B------:R-:W-:-:S09]  /*0830*/  FSEL R20, R20, -RZ, P0 ;  /* 0x800000ff14147208 */ /* 0x000fd20000000000 */
.L_x_1:
[----:B------:R-:W-:Y:S05]  /*0840*/  BSYNC B0 ;  /* 0x0000000000007941 */ /* 0x000fea0003800000 */
.L_x_0:
[C---:B------:R-:W-:Y:S01]  /*0850*/  FFMA.FTZ R25, R22.reuse, R25, -0.16641564667224884033 ;  /* 0xbe2a68dd16197423 */ /* 0x040fe20000010019 */
[----:B------:R-:W-:Y:S01]  /*0860*/  FMUL R5, R5, R24 ;  /* 0x0000001805057220 */ /* 0x000fe20000400000 */
[----:B------:R-:W-:Y:S01]  /*0870*/  FADD R7, R7, -R11 ;  /* 0x8000000b07077221 */ /* 0x000fe20000000000 */
[----:B------:R-:W-:Y:S01]  /*0880*/  FFMA R13, R13, R28, R17 ;  /* 0x0000001c0d0d7223 */ /* 0x000fe20000000011 */
[----:B------:R-:W-:Y:S01]  /*0890*/  FFMA.FTZ R25, R22, R25, 0.19988867640495300293 ;  /* 0x3e4caf9e16197423 */ /* 0x000fe20000010019 */
[--C-:B------:R-:W-:Y:S01]  /*08a0*/  FFMA R10, R14, R5, R18.reuse ;  /* 0x000000050e0a7223 */ /* 0x100fe20000000012 */
[----:B------:R-:W-:Y:S01]  /*08b0*/  FMUL R26, R7, R0 ;  /* 0x00000000071a7220 */ /* 0x000fe20000400000 */
[----:B------:R-:W-:Y:S01]  /*08c0*/  FMUL R27, R24, R27 ;  /* 0x0000001b181b7220 */ /* 0x000fe20000400000 */
[----:B------:R-:W-:Y:S01]  /*08d0*/  FFMA.FTZ R5, R22, R25, -0.25000196695327758789 ;  /* 0xbe80004216057423 */ /* 0x000fe20000010019 */
[----:B------:R-:W-:Y:S01]  /*08e0*/  FMUL R25, R10, 1.4426950216293334961 ;  /* 0x3fb8aa3b0a197820 */ /* 0x000fe20000400000 */
[----:B------:R-:W-:Y:S01]  /*08f0*/  FADD R23, R23, -R11 ;  /* 0x8000000b17177221 */ /* 0x000fe20000000000 */
[----:B------:R-:W-:Y:S01]  /*0900*/  FFMA R14, R14, R27, R18 ;  /* 0x0000001b0e0e7223 */ /* 0x000fe20000000012 */
[----:B------:R-:W-:Y:S01]  /*0910*/  FFMA.FTZ R5, R22, R5, 0.33333510160446166992 ;  /* 0x3eaaaae616057423 */ /* 0x000fe20000010005 */
[----:B------:R-:W-:Y:S01]  /*0920*/  FMUL R27, R13, 1.4426950216293334961 ;  /* 0x3fb8aa3b0d1b7820 */ /* 0x000fe20000400000 */
[----:B------:R-:W-:Y:S01]  /*0930*/  FSETP.GEU.AND P0, PT, R25, -126, PT ;  /* 0xc2fc00001900780b */ /* 0x000fe20003f0e000 */
[----:B------:R-:W-:Y:S01]  /*0940*/  FMUL R0, R0, R23 ;  /* 0x0000001700007220 */ /* 0x000fe20000400000 */
[----:B------:R-:W-:Y:S01]  /*0950*/  FFMA.FTZ R5, R22, R5, -0.5 ;  /* 0xbf00000016057423 */ /* 0x000fe20000010005 */
[----:B------:R-:W-:Y:S01]  /*0960*/  FMUL R23, R12, 1.4426950216293334961 ;  /* 0x3fb8aa3b0c177820 */ /* 0x000fe20000400000 */
[----:B------:R-:W-:Y:S02]  /*0970*/  BSSY B0, `(.L_x_2) ;  /* 0x000004a000007945 */ /* 0x000fe40003800000 */
[----:B------:R-:W-:-:S04]  /*0980*/  FMUL R5, R22, R5 ;  /* 0x0000000516057220 */ /* 0x000fc80000400000 */
[----:B------:R-:W-:Y:S01]  /*0990*/  FFMA.FTZ R8, R22, R5, R22 ;  /* 0x0000000516087223 */ /* 0x000fe20000010016 */
[C-C-:B------:R-:W-:Y:S01]  /*09a0*/  FFMA R5, R15.reuse, R26, R19.reuse ;  /* 0x0000001a0f057223 */ /* 0x140fe20000000013 */
[----:B------:R-:W-:Y:S01]  /*09b0*/  FFMA R15, R15, R0, R19 ;  /* 0x000000000f0f7223 */ /* 0x000fe20000000013 */
[----:B------:R-:W-:Y:S02]  /*09c0*/  @!P0 FMUL R25, R25, 0.5 ;  /* 0x3f00000019198820 */ /* 0x000fe40000400000 */
[----:B------:R-:W-:Y:S02]  /*09d0*/  FMUL R26, R5, 1.4426950216293334961 ;  /* 0x3fb8aa3b051a7820 */ /* 0x000fe40000400000 */
[----:B------:R-:W0:Y:S03]  /*09e0*/  MUFU.EX2 R7, R25 ;  /* 0x0000001900077308 */ /* 0x000e260000000800 */
[----:B------:R-:W-:Y:S01]  /*09f0*/  FSETP.GEU.AND P1, PT, R26, -126, PT ;  /* 0xc2fc00001a00780b */ /* 0x000fe20003f2e000 */
[----:B0-----:R-:W-:-:S12]  /*0a00*/  @!P0 FMUL R7, R7, R7 ;  /* 0x0000000707078220 */ /* 0x001fd80000400000 */
[----:B------:R-:W-:Y:S01]  /*0a10*/  @!P1 FMUL R26, R26, 0.5 ;  /* 0x3f0000001a1a9820 */ /* 0x000fe20000400000 */
[----:B------:R-:W-:Y:S01]  /*0a20*/  FSETP.GEU.AND P0, PT, R23, -126, PT ;  /* 0xc2fc00001700780b */ /* 0x000fe20003f0e000 */
[----:B------:R-:W-:Y:S02]  /*0a30*/  FADD.FTZ.RZ R22, R7, 1 ;  /* 0x3f80000007167421 */ /* 0x000fe4000001c000 */
[----:B------:R-:W0:Y:S03]  /*0a40*/  MUFU.EX2 R17, R26 ;  /* 0x0000001a00117308 */ /* 0x000e260000000800 */
[----:B------:R-:W-:-:S04]  /*0a50*/  IADD3 R22, R22, -0x3f400000, RZ ;  /* 0xc0c0000016167810 */ /* 0x000fc80007ffe0ff */
[----:B------:R-:W-:-:S03]  /*0a60*/  LOP3.LUT R22, R22, 0xff800000, RZ, 0xc0, !PT ;  /* 0xff80000016167812 */ /* 0x000fc600078ec0ff */
[----:B------:R-:W-:Y:S01]  /*0a70*/  @!P0 FMUL R23, R23, 0.5 ;  /* 0x3f00000017178820 */ /* 0x000fe20000400000 */
[----:B------:R-:W-:Y:S02]  /*0a80*/  IADD3 R25, -R22, 0x40800000, RZ ;  /* 0x4080000016197810 */ /* 0x000fe40007ffe1ff */
[----:B------:R-:W-:Y:S01]  /*0a90*/  IADD3 R18, R7, -R22, RZ ;  /* 0x8000001607127210 */ /* 0x000fe20007ffe0ff */
[----:B0-----:R-:W-:Y:S01]  /*0aa0*/  @!P1 FMUL R17, R17, R17 ;  /* 0x0000001111119220 */ /* 0x001fe20000400000 */
[----:B------:R-:W-:Y:S01]  /*0ab0*/  FSETP.GEU.AND P1, PT, R27, -126, PT ;  /* 0xc2fc00001b00780b */ /* 0x000fe20003f2e000 */
[----:B------:R-:W-:Y:S02]  /*0ac0*/  FFMA.FTZ R25, R25, R6, -1 ;  /* 0xbf80000019197423 */ /* 0x000fe40000010006 */
[----:B------:R-:W-:Y:S02]  /*0ad0*/  FADD.FTZ.RZ R24, R17, 1 ;  /* 0x3f80000011187421 */ /* 0x000fe4000001c000 */
[----:B------:R-:W-:-:S03]  /*0ae0*/  FADD R18, R18, R25 ;  /* 0x0000001912127221 */ /* 0x000fc60000000000 */
[----:B------:R-:W-:Y:S01]  /*0af0*/  IADD3 R24, R24, -0x3f400000, RZ ;  /* 0xc0c0000018187810 */ /* 0x000fe20007ffe0ff */
[----:B------:R-:W-:-:S03]  /*0b00*/  FFMA.FTZ R11, R18, -R21, 0.10546888411045074463 ;  /* 0x3dd80012120b7423 */ /* 0x000fc60000010815 */
[----:B------:R-:W-:Y:S01]  /*0b10*/  LOP3.LUT R24, R24, 0xff800000, RZ, 0xc0, !PT ;  /* 0xff80000018187812 */ /* 0x000fe200078ec0ff */
[C---:B------:R-:W-:Y:S01]  /*0b20*/  FFMA.FTZ R11, R18.reuse, R11, -0.13229703903198242188 ;  /* 0xbe0778e0120b7423 */ /* 0x040fe2000001000b */
[----:B------:R-:W-:Y:S02]  /*0b30*/  @!P1 FMUL R27, R27, 0.5 ;  /* 0x3f0000001b1b9820 */ /* 0x000fe40000400000 */
[----:B------:R-:W-:Y:S01]  /*0b40*/  IADD3 R25, -R24, 0x40800000, RZ ;  /* 0x4080000018197810 */ /* 0x000fe20007ffe1ff */
[----:B------:R-:W-:Y:S01]  /*0b50*/  FFMA.FTZ R11, R18, R11, 0.14491446316242218018 ;  /* 0x3e146475120b7423 */ /* 0x000fe2000001000b */
[----:B------:R-:W-:-:S03]  /*0b60*/  IADD3 R28, R17, -R24, RZ ;  /* 0x80000018111c7210 */ /* 0x000fc60007ffe0ff */
[----:B------:R-:W-:Y:S01]  /*0b70*/  FFMA.FTZ R25, R25, R6, -1 ;  /* 0xbf80000019197423 */ /* 0x000fe20000010006 */
[----:B------:R-:W-:-:S03]  /*0b80*/  FFMA.FTZ R11, R18, R11, -0.16641564667224884033 ;  /* 0xbe2a68dd120b7423 */ /* 0x000fc6000001000b */
[----:B------:R-:W-:Y:S01]  /*0b90*/  FADD R28, R28, R25 ;  /* 0x000000191c1c7221 */ /* 0x000fe20000000000 */
[----:B------:R-:W-:-:S03]  /*0ba0*/  FFMA.FTZ R11, R18, R11, 0.19988867640495300293 ;  /* 0x3e4caf9e120b7423 */ /* 0x000fc6000001000b */
[----:B------:R-:W-:Y:S01]  /*0bb0*/  FFMA.FTZ R19, R28, -R21, 0.10546888411045074463 ;  /* 0x3dd800121c137423 */ /* 0x000fe20000010815 */
[----:B------:R-:W-:-:S03]  /*0bc0*/  FFMA.FTZ R11, R18, R11, -0.25000196695327758789 ;  /* 0xbe800042120b7423 */ /* 0x000fc6000001000b */
[----:B------:R-:W-:Y:S01]  /*0bd0*/  FFMA.FTZ R25, R28, R19, -0.13229703903198242188 ;  /* 0xbe0778e01c197423 */ /* 0x000fe20000010013 */
[----:B------:R-:W-:Y:S02]  /*0be0*/  FFMA.FTZ R19, R18, R11, 0.33333510160446166992 ;  /* 0x3eaaaae612137423 */ /* 0x000fe4000001000b */
[----:B------:R-:W0:Y:S01]  /*0bf0*/  MUFU.EX2 R11, R23 ;  /* 0x00000017000b7308 */ /* 0x000e220000000800 */
[----:B------:R-:W-:Y:S01]  /*0c00*/  FFMA.FTZ R25, R28, R25, 0.14491446316242218018 ;  /* 0x3e1464751c197423 */ /* 0x000fe20000010019 */
[----:B------:R-:W-:-:S03]  /*0c10*/  FFMA.FTZ R19, R18, R19, -0.5 ;  /* 0xbf00000012137423 */ /* 0x000fc60000010013 */
[----:B------:R-:W-:Y:S01]  /*0c20*/  FFMA.FTZ R25, R28, R25, -0.16641564667224884033 ;  /* 0xbe2a68dd1c197423 */ /* 0x000fe20000010019 */
[----:B------:R-:W-:-:S03]  /*0c30*/  FMUL R19, R18, R19 ;  /* 0x0000001312137220 */ /* 0x000fc60000400000 */
[----:B------:R-:W-:Y:S01]  /*0c40*/  FFMA.FTZ R25, R28, R25, 0.19988867640495300293 ;  /* 0x3e4caf9e1c197423 */ /* 0x000fe20000010019 */
[----:B------:R-:W-:Y:S01]  /*0c50*/  FFMA.FTZ R0, R18, R19, R18 ;  /* 0x0000001312007223 */ /* 0x000fe20000010012 */
[----:B------:R-:W-:Y:S02]  /*0c60*/  I2FP.F32.S32 R19, R16 ;  /* 0x0000001000137245 */ /* 0x000fe40000201400 */
[C---:B------:R-:W-:Y:S01]  /*0c70*/  FFMA.FTZ R25, R28.reuse, R25, -0.25000196695327758789 ;  /* 0xbe8000421c197423 */ /* 0x040fe20000010019 */
[----:B0-----:R-:W-:Y:S01]  /*0c80*/  @!P0 FMUL R11, R11, R11 ;  /* 0x0000000b0b0b8220 */ /* 0x001fe20000400000 */
[----:B------:R-:W-:Y:S02]  /*0c90*/  ISETP.GE.U32.AND P0, PT, R9, 0x7f800000, PT ;  /* 0x7f8000000900780c */ /* 0x000fe40003f06070 */
[----:B------:R-:W-:Y:S01]  /*0ca0*/  FFMA.FTZ R25, R28, R25, 0.33333510160446166992 ;  /* 0x3eaaaae61c197423 */ /* 0x000fe20000010019 */
[----:B------:R-:W-:Y:S01]  /*0cb0*/  FMUL R19, R19, 1.1920928955078125e-07 ;  /* 0x3400000013137820 */ /* 0x000fe20000400000 */
[----:B------:R-:W-:-:S02]  /*0cc0*/  FADD.FTZ.RZ R18, R11, 1 ;  /* 0x3f8000000b127421 */ /* 0x000fc4000001c000 */
[C---:B------:R-:W-:Y:S01]  /*0cd0*/  FFMA.FTZ R25, R28.reuse, R25, -0.5 ;  /* 0xbf0000001c197423 */ /* 0x040fe20000010019 */
[----:B------:R-:W-:Y:S02]  /*0ce0*/  FFMA.FTZ R19, R19, 0.69314718246459960938, R8 ;  /* 0x3f31721813137823 */ /* 0x000fe40000010008 */
[----:B------:R-:W-:Y:S01]  /*0cf0*/  IADD3 R18, R18, -0x3f400000, RZ ;  /* 0xc0c0000012127810 */ /* 0x000fe20007ffe0ff */
[----:B------:R-:W-:-:S03]  /*0d00*/  FMUL R25, R28, R25 ;  /* 0x000000191c197220 */ /* 0x000fc60000400000 */
[----:B------:R-:W-:Y:S01]  /*0d10*/  LOP3.LUT R26, R18, 0xff800000, RZ, 0xc0, !PT ;  /* 0xff800000121a7812 */ /* 0x000fe200078ec0ff */
[----:B------:R-:W-:Y:S01]  /*0d20*/  FFMA.FTZ R25, R28, R25, R28 ;  /* 0x000000191c197223 */ /* 0x000fe2000001001c */
[----:B------:R-:W0:Y:S02]  /*0d30*/  MUFU.EX2 R18, R27 ;  /* 0x0000001b00127308 */ /* 0x000e240000000800 */
[----:B------:R-:W-:Y:S02]  /*0d40*/  IADD3 R23, -R26, 0x40800000, RZ ;  /* 0x408000001a177810 */ /* 0x000fe40007ffe1ff */
[----:B------:R-:W-:-:S03]  /*0d50*/  IADD3 R16, R11, -R26, RZ ;  /* 0x8000001a0b107210 */ /* 0x000fc60007ffe0ff */
[----:B------:R-:W-:-:S04]  /*0d60*/  FFMA.FTZ R23, R23, R6, -1 ;  /* 0xbf80000017177423 */ /* 0x000fc80000010006 */
[----:B------:R-:W-:-:S04]  /*0d70*/  FADD R16, R16, R23 ;  /* 0x0000001710107221 */ /* 0x000fc80000000000 */
[----:B------:R-:W-:Y:S01]  /*0d80*/  FFMA.FTZ R23, R16, -R21, 0.10546888411045074463 ;  /* 0x3dd8001210177423 */ /* 0x000fe20000010815 */
[----:B0-----:R-:W-:-:S03]  /*0d90*/  @!P1 FMUL R18, R18, R18 ;  /* 0x0000001212129220 */ /* 0x001fc60000400000 */
[----:B------:R-:W-:Y:S01]  /*0da0*/  FFMA.FTZ R23, R16, R23, -0.13229703903198242188 ;  /* 0xbe0778e010177423 */ /* 0x000fe20000010017 */
[----:B------:R-:W-:Y:S06]  /*0db0*/  @!P0 BRA `(.L_x_3) ;  /* 0x0000000000148947 */ /* 0x000fec0003800000 */
[----:B------:R-:W-:-:S13]  /*0dc0*/  ISETP.GE.AND P0, PT, R9, -0x407fffff, PT ;  /* 0xbf8000010900780c */ /* 0x000fda0003f06270 */
[----:B------:R-:W-:-:S05]  /*0dd0*/  @P0 MOV R8, 0x7f800000 ;  /* 0x7f80000000080802 */ /* 0x000fca0000000f00 */
[C---:B------:R-:W-:Y:S01]  /*0de0*/  @P0 FFMA.FTZ R19, R9.reuse, R8, +INF ;  /* 0x7f80000009130423 */ /* 0x040fe20000010008 */
[----:B------:R-:W-:-:S04]  /*0df0*/  FSETP.NEU.AND P0, PT, R9, RZ, PT ;  /* 0x000000ff0900720b */ /* 0x000fc80003f0d000 */
[----:B------:R-:W-:-:S09]  /*0e00*/  FSEL R19, R19, -RZ, P0 ;  /* 0x800000ff13137208 */ /* 0x000fd20000000000 */
.L_x_3:
[----:B------:R-:W-:Y:S05]  /*0e10*/  BSYNC B0 ;  /* 0x0000000000007941 */ /* 0x000fea0003800000 */
.L_x_2:
[----:B------:R-:W-:Y:S01]  /*0e20*/  FADD.FTZ.RZ R8, R18, 1 ;  /* 0x3f80000012087421 */ /* 0x000fe2000001c000 */
[----:B------:R-:W-:Y:S01]  /*0e30*/  FFMA.FTZ R23, R16, R23, 0.14491446316242218018 ;  /* 0x3e14647510177423 */ /* 0x000fe20000010017 */
[----:B------:R-:W-:Y:S01]  /*0e40*/  FMUL R28, R14, 1.4426950216293334961 ;  /* 0x3fb8aa3b0e1c7820 */ /* 0x000fe20000400000 */
[----:B------:R-:W-:Y:S01]  /*0e50*/  I2FP.F32.S32 R24, R24 ;  /* 0x0000001800187245 */ /* 0x000fe20000201400 */
[----:B------:R-:W-:Y:S01]  /*0e60*/  BSSY B0, `(.L_x_4) ;  /* 0x0000061000007945 */ /* 0x000fe20003800000 */
[----:B------:R-:W-:Y:S01]  /*0e70*/  FFMA.FTZ R23, R16, R23, -0.16641564667224884033 ;  /* 0xbe2a68dd10177423 */ /* 0x000fe20000010017 */
[----:B------:R-:W-:Y:S02]  /*0e80*/  IADD3 R8, R8, -0x3f400000, RZ ;  /* 0xc0c0000008087810 */ /* 0x000fe40007ffe0ff */
[----:B------:R-:W-:Y:S01]  /*0e90*/  FSETP.GEU.AND P0, PT, R28, -126, PT ;  /* 0xc2fc00001c00780b */ /* 0x000fe20003f0e000 */
[----:B------:R-:W-:Y:S01]  /*0ea0*/  FFMA.FTZ R23, R16, R23, 0.19988867640495300293 ;  /* 0x3e4caf9e10177423 */ /* 0x000fe20000010017 */
[----:B------:R-:W-:Y:S01]  /*0eb0*/  LOP3.LUT R27, R8, 0xff800000, RZ, 0xc0, !PT ;  /* 0xff800000081b7812 */ /* 0x000fe200078ec0ff */
[----:B------:R-:W-:Y:S01]  /*0ec0*/  FMUL R24, R24, 1.1920928955078125e-07 ;  /* 0x3400000018187820 */ /* 0x000fe20000400000 */
[----:B------:R-:W-:Y:S01]  /*0ed0*/  I2FP.F32.S32 R26, R26 ;  /* 0x0000001a001a7245 */ /* 0x000fe20000201400 */
[----:B------:R-:W-:Y:S01]  /*0ee0*/  FFMA.FTZ R23, R16, R23, -0.25000196695327758789 ;  /* 0xbe80004210177423 */ /* 0x000fe20000010017 */
[----:B------:R-:W-:-:S02]  /*0ef0*/  IADD3 R9, -R27, 0x40800000, RZ ;  /* 0x408000001b097810 */ /* 0x000fc40007ffe1ff */
[----:B------:R-:W-:Y:S01]  /*0f00*/  IADD3 R8, R18, -R27, RZ ;  /* 0x8000001b12087210 */ /* 0x000fe20007ffe0ff */
[----:B------:R-:W-:Y:S01]  /*0f10*/  FFMA.FTZ R23, R16, R23, 0.33333510160446166992 ;  /* 0x3eaaaae610177423 */ /* 0x000fe20000010017 */
[----:B------:R-:W-:Y:S01]  /*0f20*/  FMUL R26, R26, 1.1920928955078125e-07 ;  /* 0x340000001a1a7820 */ /* 0x000fe20000400000 */
[----:B------:R-:W-:Y:S01]  /*0f30*/  FFMA.FTZ R9, R9, R6, -1 ;  /* 0xbf80000009097423 */ /* 0x000fe20000010006 */
[----:B------:R-:W-:Y:S01]  /*0f40*/  I2FP.F32.S32 R27, R27 ;  /* 0x0000001b001b7245 */ /* 0x000fe20000201400 */
[----:B------:R-:W-:Y:S01]  /*0f50*/  FFMA.FTZ R23, R16, R23, -0.5 ;  /* 0xbf00000010177423 */ /* 0x000fe20000010017 */
[----:B------:R-:W-:Y:S01]  /*0f60*/  @!P0 FMUL R28, R28, 0.5 ;  /* 0x3f0000001c1c8820 */ /* 0x000fe20000400000 */
[----:B------:R-:W-:Y:S01]  /*0f70*/  FADD R8, R8, R9 ;  /* 0x0000000908087221 */ /* 0x000fe20000000000 */
[----:B------:R-:W-:Y:S01]  /*0f80*/  ISETP.GE.U32.AND P6, PT, R7, 0x7f800000, PT ;  /* 0x7f8000000700780c */ /* 0x000fe20003fc6070 */
[----:B------:R-:W-:Y:S01]  /*0f90*/  FMUL R9, R16, R23 ;  /* 0x0000001710097220 */ /* 0x000fe20000400000 */
[----:B------:R-:W-:Y:S01]  /*0fa0*/  FMUL R27, R27, 1.1920928955078125e-07 ;  /* 0x340000001b1b7820 */ /* 0x000fe20000400000 */
[----:B------:R-:W-:Y:S01]  /*0fb0*/  FFMA.FTZ R23, R8, -R21, 0.10546888411045074463 ;  /* 0x3dd8001208177423 */ /* 0x000fe20000010815 */
[----:B------:R-:W-:Y:S01]  /*0fc0*/  I2FP.F32.S32 R22, R22 ;  /* 0x0000001600167245 */ /* 0x000fe20000201400 */
[----:B------:R-:W-:Y:S01]  /*0fd0*/  FFMA.FTZ R9, R16, R9, R16 ;  /* 0x0000000910097223 */ /* 0x000fe20000010010 */
[----:B------:R-:W-:Y:S01]  /*0fe0*/  FFMA.FTZ R16, R24, 0.69314718246459960938, R25 ;  /* 0x3f31721818107823 */ /* 0x000fe20000010019 */
[----:B------:R-:W-:Y:S01]  /*0ff0*/  FFMA.FTZ R23, R8, R23, -0.13229703903198242188 ;  /* 0xbe0778e008177423 */ /* 0x000fe20000010017 */
[----:B------:R-:W-:Y:S01]  /*1000*/  ISETP.GE.U32.AND P1, PT, R17, 0x7f800000, PT ;  /* 0x7f8000001100780c */ /* 0x000fe20003f26070 */
[----:B------:R-:W-:Y:S01]  /*1010*/  FFMA.FTZ R9, R26, 0.69314718246459960938, R9 ;  /* 0x3f3172181a097823 */ /* 0x000fe20000010009 */
[----:B------:R-:W-:Y:S01]  /*1020*/  ISETP.GE.U32.AND P2, PT, R11, 0x7f800000, PT ;  /* 0x7f8000000b00780c */ /* 0x000fe20003f46070 */
[----:B------:R-:W-:Y:S01]  /*1030*/  FFMA.FTZ R23, R8, R23, 0.14491446316242218018 ;  /* 0x3e14647508177423 */ /* 0x000fe20000010017 */
[----:B------:R-:W-:-:S03]  /*1040*/  ISETP.GE.U32.AND P3, PT, R18, 0x7f800000, PT ;  /* 0x7f8000001200780c */ /* 0x000fc60003f66070 */
[----:B------:R-:W-:-:S04]  /*1050*/  FFMA.FTZ R23, R8, R23, -0.16641564667224884033 ;  /* 0xbe2a68dd08177423 */ /* 0x000fc80000010017 */
[----:B------:R-:W-:-:S04]  /*1060*/  FFMA.FTZ R23, R8, R23, 0.19988867640495300293 ;  /* 0x3e4caf9e08177423 */ /* 0x000fc80000010017 */
[----:B------:R-:W-:-:S04]  /*1070*/  FFMA.FTZ R23, R8, R23, -0.25000196695327758789 ;  /* 0xbe80004208177423 */ /* 0x000fc80000010017 */
[C---:B------:R-:W-:Y:S02]  /*1080*/  FFMA.FTZ R29, R8.reuse, R23, 0.33333510160446166992 ;  /* 0x3eaaaae6081d7423 */ /* 0x040fe40000010017 */
[----:B------:R-:W0:Y:S02]  /*1090*/  MUFU.EX2 R23, R28 ;  /* 0x0000001c00177308 */ /* 0x000e240000000800 */
[----:B------:R-:W-:-:S04]  /*10a0*/  FFMA.FTZ R29, R8, R29, -0.5 ;  /* 0xbf000000081d7423 */ /* 0x000fc8000001001d */
[----:B------:R-:W-:-:S04]  /*10b0*/  FMUL R29, R8, R29 ;  /* 0x0000001d081d7220 */ /* 0x000fc80000400000 */
[----:B------:R-:W-:Y:S01]  /*10c0*/  FFMA.FTZ R8, R8, R29, R8 ;  /* 0x0000001d08087223 */ /* 0x000fe20000010008 */
[----:B------:R-:W-:-:S03]  /*10d0*/  FMUL R29, R15, 1.4426950216293334961 ;  /* 0x3fb8aa3b0f1d7820 */ /* 0x000fc60000400000 */
[----:B------:R-:W-:Y:S01]  /*10e0*/  FFMA.FTZ R8, R27, 0.69314718246459960938, R8 ;  /* 0x3f3172181b087823 */ /* 0x000fe20000010008 */
[----:B0-----:R-:W-:Y:S01]  /*10f0*/  @!P0 FMUL R23, R23, R23 ;  /* 0x0000001717178220 */ /* 0x001fe20000400000 */
[----:B------:R-:W-:-:S03]  /*1100*/  FSETP.GEU.AND P0, PT, R29, -126, PT ;  /* 0xc2fc00001d00780b */ /* 0x000fc60003f0e000 */
[C---:B------:R-:W-:Y:S01]  /*1110*/  FADD.FTZ.RZ R24, R23.reuse, 1 ;  /* 0x3f80000017187421 */ /* 0x040fe2000001c000 */
[----:B------:R-:W-:-:S04]  /*1120*/  ISETP.GE.U32.AND P4, PT, R23, 0x7f800000, PT ;  /* 0x7f8000001700780c */ /* 0x000fc80003f86070 */
[----:B------:R-:W-:-:S04]  /*1130*/  IADD3 R24, R24, -0x3f400000, RZ ;  /* 0xc0c0000018187810 */ /* 0x000fc80007ffe0ff */
[----:B------:R-:W-:Y:S01]  /*1140*/  LOP3.LUT R26, R24, 0xff800000, RZ, 0xc0, !PT ;  /* 0xff800000181a7812 */ /* 0x000fe200078ec0ff */
[----:B------:R-:W-:-:S03]  /*1150*/  @!P0 FMUL R29, R29, 0.5 ;  /* 0x3f0000001d1d8820 */ /* 0x000fc60000400000 */
[----:B------:R-:W-:Y:S01]  /*1160*/  IADD3 R25, -R26, 0x40800000, RZ ;  /* 0x408000001a197810 */ /* 0x000fe20007ffe1ff */
[----:B------:R-:W0:Y:S01]  /*1170*/  MUFU.EX2 R24, R29 ;  /* 0x0000001d00187308 */ /* 0x000e220000000800 */
[----:B------:R-:W-:Y:S02]  /*1180*/  IADD3 R28, R23, -R26, RZ ;  /* 0x8000001a171c7210 */ /* 0x000fe40007ffe0ff */
[----:B------:R-:W-:Y:S01]  /*1190*/  I2FP.F32.S32 R26, R26 ;  /* 0x0000001a001a7245 */ /* 0x000fe20000201400 */
[----:B------:R-:W-:-:S04]  /*11a0*/  FFMA.FTZ R25, R25, R6, -1 ;  /* 0xbf80000019197423 */ /* 0x000fc80000010006 */
[----:B------:R-:W-:Y:S01]  /*11b0*/  FADD R28, R28, R25 ;  /* 0x000000191c1c7221 */ /* 0x000fe20000000000 */
[----:B------:R-:W-:-:S03]  /*11c0*/  FMUL R26, R26, 1.1920928955078125e-07 ;  /* 0x340000001a1a7820 */ /* 0x000fc60000400000 */
[----:B------:R-:W-:Y:S01]  /*11d0*/  FFMA.FTZ R25, R28, -R21, 0.10546888411045074463 ;  /* 0x3dd800121c197423 */ /* 0x000fe20000010815 */
[----:B0-----:R-:W-:-:S03]  /*11e0*/  @!P0 FMUL R24, R24, R24 ;  /* 0x0000001818188220 */ /* 0x001fc60000400000 */
[----:B------:R-:W-:Y:S01]  /*11f0*/  FFMA.FTZ R25, R28, R25, -0.13229703903198242188 ;  /* 0xbe0778e01c197423 */ /* 0x000fe20000010019 */
[----:B------:R-:W-:-:S03]  /*1200*/  FSETP.GT.AND P0, PT, R3, 20, PT ;  /* 0x41a000000300780b */ /* 0x000fc60003f04000 */
[----:B------:R-:W-:Y:S01]  /*1210*/  FFMA.FTZ R25, R28, R25, 0.14491446316242218018 ;  /* 0x3e1464751c197423 */ /* 0x000fe20000010019 */
[----:B------:R-:W-:-:S03]  /*1220*/  ISETP.GE.U32.AND P5, PT, R24, 0x7f800000, PT ;  /* 0x7f8000001800780c */ /* 0x000fc60003fa6070 */
[----:B------:R-:W-:-:S04]  /*1230*/  FFMA.FTZ R25, R28, R25, -0.16641564667224884033 ;  /* 0xbe2a68dd1c197423 */ /* 0x000fc80000010019 */
[----:B------:R-:W-:-:S04]  /*1240*/  FFMA.FTZ R25, R28, R25, 0.19988867640495300293 ;  /* 0x3e4caf9e1c197423 */ /* 0x000fc80000010019 */
[----:B------:R-:W-:-:S04]  /*1250*/  FFMA.FTZ R25, R28, R25, -0.25000196695327758789 ;  /* 0xbe8000421c197423 */ /* 0x000fc80000010019 */
[----:B------:R-:W-:-:S04]  /*1260*/  FFMA.FTZ R25, R28, R25, 0.33333510160446166992 ;  /* 0x3eaaaae61c197423 */ /* 0x000fc80000010019 */
[----:B------:R-:W-:-:S04]  /*1270*/  FFMA.FTZ R25, R28, R25, -0.5 ;  /* 0xbf0000001c197423 */ /* 0x000fc80000010019 */
[----:B------:R-:W-:-:S04]  /*1280*/  FMUL R25, R28, R25 ;  /* 0x000000191c197220 */ /* 0x000fc80000400000 */
[----:B------:R-:W-:Y:S01]  /*1290*/  FFMA.FTZ R27, R28, R25, R28 ;  /* 0x000000191c1b7223 */ /* 0x000fe2000001001c */
[----:B------:R-:W-:-:S05]  /*12a0*/  FADD.FTZ.RZ R25, R24, 1 ;  /* 0x3f80000018197421 */ /* 0x000fca000001c000 */
[----:B------:R-:W-:-:S04]  /*12b0*/  IADD3 R25, R25, -0x3f400000, RZ ;  /* 0xc0c0000019197810 */ /* 0x000fc80007ffe0ff */
[----:B------:R-:W-:-:S04]  /*12c0*/  LOP3.LUT R25, R25, 0xff800000, RZ, 0xc0, !PT ;  /* 0xff80000019197812 */ /* 0x000fc800078ec0ff */
[----:B------:R-:W-:-:S05]  /*12d0*/  IADD3 R28, -R25, 0x40800000, RZ ;  /* 0x40800000191c7810 */ /* 0x000fca0007ffe1ff */
[----:B------:R-:W-:Y:S01]  /*12e0*/  FFMA.FTZ R29, R28, R6, -1 ;  /* 0xbf8000001c1d7423 */ /* 0x000fe20000010006 */
[----:B------:R-:W-:Y:S02]  /*12f0*/  IADD3 R6, R24, -R25, RZ ;  /* 0x8000001918067210 */ /* 0x000fe40007ffe0ff */
[----:B------:R-:W-:-:S03]  /*1300*/  I2FP.F32.S32 R25, R25 ;  /* 0x0000001900197245 */ /* 0x000fc60000201400 */
[----:B------:R-:W-:-:S04]  /*1310*/  FADD R6, R6, R29 ;  /* 0x0000001d06067221 */ /* 0x000fc80000000000 */
[----:B------:R-:W-:-:S04]  /*1320*/  FFMA.FTZ R21, R6, -R21, 0.10546888411045074463 ;  /* 0x3dd8001206157423 */ /* 0x000fc80000010815 */
[----:B------:R-:W-:-:S04]  /*1330*/  FFMA.FTZ R21, R6, R21, -0.13229703903198242188 ;  /* 0xbe0778e006157423 */ /* 0x000fc80000010015 */
[----:B------:R-:W-:-:S04]  /*1340*/  FFMA.FTZ R21, R6, R21, 0.14491446316242218018 ;  /* 0x3e14647506157423 */ /* 0x000fc80000010015 */
[----:B------:R-:W-:-:S04]  /*1350*/  FFMA.FTZ R21, R6, R21, -0.16641564667224884033 ;  /* 0xbe2a68dd06157423 */ /* 0x000fc80000010015 */
[----:B------:R-:W-:-:S04]  /*1360*/  FFMA.FTZ R21, R6, R21, 0.19988867640495300293 ;  /* 0x3e4caf9e06157423 */ /* 0x000fc80000010015 */
[----:B------:R-:W-:-:S04]  /*1370*/  FFMA.FTZ R21, R6, R21, -0.25000196695327758789 ;  /* 0xbe80004206157423 */ /* 0x000fc80000010015 */
[----:B------:R-:W-:-:S04]  /*1380*/  FFMA.FTZ R21, R6, R21, 0.33333510160446166992 ;  /* 0x3eaaaae606157423 */ /* 0x000fc80000010015 */
[----:B------:R-:W-:-:S04]  /*1390*/  FFMA.FTZ R21, R6, R21, -0.5 ;  /* 0xbf00000006157423 */ /* 0x000fc80000010015 */
[----:B------:R-:W-:-:S04]  /*13a0*/  FMUL R21, R6, R21 ;  /* 0x0000001506157220 */ /* 0x000fc80000400000 */
[----:B------:R-:W-:Y:S01]  /*13b0*/  FFMA.FTZ R6, R6, R21, R6 ;  /* 0x0000001506067223 */ /* 0x000fe20000010006 */
[----:B------:R-:W-:Y:S01]  /*13c0*/  FFMA.FTZ R21, R26, 0.69314718246459960938, R27 ;  /* 0x3f3172181a157823 */ /* 0x000fe2000001001b */
[----:B------:R-:W-:Y:S01]  /*13d0*/  FMUL R27, R25, 1.1920928955078125e-07 ;  /* 0x34000000191b7820 */ /* 0x000fe20000400000 */
[----:B------:R-:W-:-:S03]  /*13e0*/  FMUL R25, R22, 1.1920928955078125e-07 ;  /* 0x3400000016197820 */ /* 0x000fc60000400000 */
[----:B------:R-:W-:Y:S01]  /*13f0*/  FFMA.FTZ R6, R27, 0.69314718246459960938, R6 ;  /* 0x3f3172181b067823 */ /* 0x000fe20000010006 */
[----:B------:R-:W-:Y:S01]  /*1400*/  FFMA.FTZ R25, R25, 0.69314718246459960938, R0 ;  /* 0x3f31721819197823 */ /* 0x000fe20000010000 */
[----:B------:R-:W-:Y:S06]  /*1410*/  @!P6 BRA `(.L_x_5) ;  /* 0x000000000014e947 */ /* 0x000fec0003800000 */
[----:B------:R-:W-:-:S13]  /*1420*/  ISETP.GE.AND P6, PT, R7, -0x407fffff, PT ;  /* 0xbf8000010700780c */ /* 0x000fda0003fc6270 */
[----:B------:R-:W-:-:S05]  /*1430*/  @P6 MOV R0, 0x7f800000 ;  /* 0x7f80000000006802 */ /* 0x000fca0000000f00 */
[C---:B------:R-:W-:Y:S01]  /*1440*/  @P6 FFMA.FTZ R25, R7.reuse, R0, +INF ;  /* 0x7f80000007196423 */ /* 0x040fe20000010000 */
[----:B------:R-:W-:-:S04]  /*1450*/  FSETP.NEU.AND P6, PT, R7, RZ, PT ;  /* 0x000000ff0700720b */ /* 0x000fc80003fcd000 */
[----:B------:R-:W-:-:S09]  /*1460*/  FSEL R25, R25, -RZ, P6 ;  /* 0x800000ff19197208 */ /* 0x000fd20003000000 */
.L_x_5:
[----:B------:R-:W-:Y:S05]  /*1470*/  BSYNC B0 ;  /* 0x0000000000007941 */ /* 0x000fea0003800000 */
.L_x_4:
[----:B------:R-:W-:Y:S04]  /*1480*/  BSSY B0, `(.L_x_6) ;  /* 0x0000007000007945 */ /* 0x000fe80003800000 */
[----:B------:R-:W-:Y:S05]  /*1490*/  @!P1 BRA `(.L_x_7) ;  /* 0x0000000000149947 */ /* 0x000fea0003800000 */
[C---:B------:R-:W-:Y:S02]  /*14a0*/  ISETP.GE.AND P1, PT, R17.reuse, -0x407fffff, PT ;  /* 0xbf8000011100780c */ /* 0x040fe40003f26270 */
[----:B------:R-:W-:-:S11]  /*14b0*/  FSETP.NEU.AND P6, PT, R17, RZ, PT ;  /* 0x000000ff1100720b */ /* 0x000fd60003fcd000 */
[----:B------:R-:W-:-:S05]  /*14c0*/  @P1 MOV R0, 0x7f800000 ;  /* 0x7f80000000001802 */ /* 0x000fca0000000f00 */
[----:B------:R-:W-:-:S05]  /*14d0*/  @P1 FFMA.FTZ R16, R17, R0, +INF ;  /* 0x7f80000011101423 */ /* 0x000fca0000010000 */
[----:B------:R-:W-:-:S07]  /*14e0*/  FSEL R16, R16, -RZ, P6 ;  /* 0x800000ff10107208 */ /* 0x000fce0003000000 */
.L_x_7:
[----:B------:R-:W-:Y:S05]  /*14f0*/  BSYNC B0 ;  /* 0x0000000000007941 */ /* 0x000fea0003800000 */
.L_x_6:
[----:B------:R-:W-:Y:S04]  /*1500*/  BSSY B0, `(.L_x_8) ;  /* 0x0000007000007945 */ /* 0x000fe80003800000 */
[----:B------:R-:W-:Y:S05]  /*1510*/  @!P2 BRA `(.L_x_9) ;  /* 0x000000000014a947 */ /* 0x000fea0003800000 */
[C---:B------:R-:W-:Y:S02]  /*1520*/  ISETP.GE.AND P1, PT, R11.reuse, -0x407fffff, PT ;  /* 0xbf8000010b00780c */ /* 0x040fe40003f26270 */
[----:B------:R-:W-:-:S11]  /*1530*/  FSETP.NEU.AND P2, PT, R11, RZ, PT ;  /* 0x000000ff0b00720b */ /* 0x000fd60003f4d000 */
[----:B------:R-:W-:-:S05]  /*1540*/  @P1 MOV R0, 0x7f800000 ;  /* 0x7f80000000001802 */ /* 0x000fca0000000f00 */
[----:B------:R-:W-:-:S05]  /*1550*/  @P1 FFMA.FTZ R9, R11, R0, +INF ;  /* 0x7f8000000b091423 */ /* 0x000fca0000010000 */
[----:B------:R-:W-:-:S07]  /*1560*/  FSEL R9, R9, -RZ, P2 ;  /* 0x800000ff09097208 */ /* 0x000fce0001000000 */
.L_x_9:
[----:B------:R-:W-:Y:S05]  /*1570*/  BSYNC B0 ;  /* 0x0000000000007941 */ /* 0x000fea0003800000 */
.L_x_8:
[----:B------:R-:W-:Y:S04]  /*1580*/  BSSY B0, `(.L_x_10) ;  /* 0x0000007000007945 */ /* 0x000fe80003800000 */
[----:B------:R-:W-:Y:S05]  /*1590*/  @!P3 BRA `(.L_x_11) ;  /* 0x000000000014b947 */ /* 0x000fea0003800000 */
[C---:B------:R-:W-:Y:S02]  /*15a0*/  ISETP.GE.AND P1, PT, R18.reuse, -0x407fffff, PT ;  /* 0xbf8000011200780c */ /* 0x040fe40003f26270 */
[----:B------:R-:W-:-:S11]  /*15b0*/  FSETP.NEU.AND P2, PT, R18, RZ, PT ;  /* 0x000000ff1200720b */ /* 0x000fd60003f4d000 */
[----:B------:R-:W-:-:S05]  /*15c0*/  @P1 MOV R7, 0x7f800000 ;  /* 0x7f80000000071802 */ /* 0x000fca0000000f00 */
[----:B------:R-:W-:-:S05]  /*15d0*/  @P1 FFMA.FTZ R8, R18, R7, +INF ;  /* 0x7f80000012081423 */ /* 0x000fca0000010007 */
[----:B------:R-:W-:-:S07]  /*15e0*/  FSEL R8, R8, -RZ, P2 ;  /* 0x800000ff08087208 */ /* 0x000fce0001000000 */
.L_x_11:
[----:B------:R-:W-:Y:S05]  /*15f0*/  BSYNC B0 ;  /* 0x0000000000007941 */ /* 0x000fea0003800000 */
.L_x_10:
[----:B------:R-:W-:Y:S04]  /*1600*/  BSSY B0, `(.L_x_12) ;  /* 0x0000007000007945 */ /* 0x000fe80003800000 */
[----:B------:R-:W-:Y:S05]  /*1610*/  @!P4 BRA `(.L_x_13) ;  /* 0x000000000014c947 */ /* 0x000fea0003800000 */
[C---:B------:R-:W-:Y:S02]  /*1620*/  ISETP.GE.AND P1, PT, R23.reuse, -0x407fffff, PT ;  /* 0xbf8000011700780c */ /* 0x040fe40003f26270 */
[----:B------:R-:W-:-:S11]  /*1630*/  FSETP.NEU.AND P2, PT, R23, RZ, PT ;  /* 0x000000ff1700720b */ /* 0x000fd60003f4d000 */
[----:B------:R-:W-:-:S05]  /*1640*/  @P1 MOV R0, 0x7f800000 ;  /* 0x7f80000000001802 */ /* 0x000fca0000000f00 */
[----:B------:R-:W-:-:S05]  /*1650*/  @P1 FFMA.FTZ R21, R23, R0, +INF ;  /* 0x7f80000017151423 */ /* 0x000fca0000010000 */
[----:B------:R-:W-:-:S07]  /*1660*/  FSEL R21, R21, -RZ, P2 ;  /* 0x800000ff15157208 */ /* 0x000fce0001000000 */
.L_x_13:
[----:B------:R-:W-:Y:S05]  /*1670*/  BSYNC B0 ;  /* 0x0000000000007941 */ /* 0x000fea0003800000 */
.L_x_12:
[----:B------:R-:W-:Y:S04]  /*1680*/  BSSY B0, `(.L_x_14) ;  /* 0x0000007000007945 */ /* 0x000fe80003800000 */
[----:B------:R-:W-:Y:S05]  /*1690*/  @!P5 BRA `(.L_x_15) ;  /* 0x000000000014d947 */ /* 0x000fea0003800000 */
[C---:B------:R-:W-:Y:S02]  /*16a0*/  ISETP.GE.AND P1, PT, R24.reuse, -0x407fffff, PT ;  /* 0xbf8000011800780c */ /* 0x040fe40003f26270 */
[----:B------:R-:W-:-:S11]  /*16b0*/  FSETP.NEU.AND P2, PT, R24, RZ, PT ;  /* 0x000000ff1800720b */ /* 0x000fd60003f4d000 */
[----:B------:R-:W-:-:S05]  /*16c0*/  @P1 MOV R7, 0x7f800000 ;  /* 0x7f80000000071802 */ /* 0x000fca0000000f00 */
[----:B------:R-:W-:-:S05]  /*16d0*/  @P1 FFMA.FTZ R6, R24, R7, +INF ;  /* 0x7f80000018061423 */ /* 0x000fca0000010007 */
[----:B------:R-:W-:-:S07]  /*16e0*/  FSEL R6, R6, -RZ, P2 ;  /* 0x800000ff06067208 */ /* 0x000fce0001000000 */
.L_x_15:
[----:B------:R-:W-:Y:S05]  /*16f0*/  BSYNC B0 ;  /* 0x0000000000007941 */ /* 0x000fea0003800000 */
.L_x_14:
[----:B------:R-:W-:Y:S01]  /*1700*/  FSEL R18, R3, R20, P0 ;  /* 0x0000001403127208 */ /* 0x000fe20000000000 */
[----:B------:R-:W-:Y:S01]  /*1710*/  BSSY B0, `(.L_x_16) ;  /* 0x0000018000007945 */ /* 0x000fe20003800000 */
[----:B------:R-:W-:Y:S02]  /*1720*/  FSETP.GT.AND P1, PT, R4, 20, PT ;  /* 0x41a000000400780b */ /* 0x000fe40003f24000 */
[----:B------:R-:W-:Y:S01]  /*1730*/  FSETP.GT.AND P0, PT, R10, 20, PT ;  /* 0x41a000000a00780b */ /* 0x000fe20003f04000 */
[----:B------:R-:W-:Y:S01]  /*1740*/  FADD.FTZ R22, |R18|, -RZ ;  /* 0x800000ff12167221 */ /* 0x000fe20000010200 */
[----:B------:R-:W-:-:S04]  /*1750*/  FSEL R7, R4, R19, P1 ;  /* 0x0000001304077208 */ /* 0x000fc80000800000 */
[----:B------:R-:W-:-:S13]  /*1760*/  FSETP.GE.AND P2, PT, R22, 0.60000002384185791016, PT ;  /* 0x3f19999a1600780b */ /* 0x000fda0003f46000 */
[----:B------:R-:W-:Y:S05]  /*1770*/  @!P2 BRA `(.L_x_17) ;  /* 0x000000000028a947 */ /* 0x000fea0003800000 */
[C---:B------:R-:W-:Y:S01]  /*1780*/  FMUL R0, R22.reuse, 2.8853900432586669922 ;  /* 0x4038aa3b16007820 */ /* 0x040fe20000400000 */
[----:B------:R-:W-:Y:S01]  /*1790*/  HFMA2.MMA R20, -RZ, RZ, 1.875, 0 ;  /* 0x3f800000ff147435 */ /* 0x000fe200000001ff */
[----:B------:R-:W-:-:S04]  /*17a0*/  FSETP.GE.AND P1, PT, R22, 9.010913848876953125, PT ;  /* 0x41102cb41600780b */ /* 0x000fc80003f26000 */
[----:B------:R-:W0:Y:S02]  /*17b0*/  MUFU.EX2 R0, R0 ;  /* 0x0000000000007308 */ /* 0x000e240000000800 */
[----:B0-----:R-:W-:-:S06]  /*17c0*/  FADD R11, R0, 1 ;  /* 0x3f800000000b7421 */ /* 0x001fcc0000000000 */
[----:B------:R-:W0:Y:S02]  /*17d0*/  MUFU.RCP R11, R11 ;  /* 0x0000000b000b7308 */ /* 0x000e240000001000 */
[----:B0-----:R-:W-:-:S05]  /*17e0*/  FFMA.FTZ R17, R11, -2, R20 ;  /* 0xc00000000b117823 */ /* 0x001fca0000010014 */
[----:B------:R-:W-:-:S04]  /*17f0*/  FSEL R17, R17, 1, !P1 ;  /* 0x3f80000011117808 */ /* 0x000fc80004800000 */
[----:B------:R-:W-:Y:S01]  /*1800*/  LOP3.LUT R18, R17, 0x80000000, R18, 0xf8, !PT ;  /* 0x8000000011127812 */ /* 0x000fe200078ef812 */
[----:B------:R-:W-:Y:S06]  /*1810*/  BRA `(.L_x_18) ;  /* 0x00000000001c7947 */ /* 0x000fec0003800000 */
.L_x_17:
[----:B------:R-:W-:Y:S01]  /*1820*/  MOV R0, 0x3c80f082 ;  /* 0x3c80f08200007802 */ /* 0x000fe20000000f00 */
[----:B------:R-:W-:-:S04]  /*1830*/  FMUL R11, R18, R18 ;  /* 0x00000012120b7220 */ /* 0x000fc80000400000 */
[----:B------:R-:W-:-:S04]  /*1840*/  FFMA.FTZ R0, R11, R0, -0.052303962409496307373 ;  /* 0xbd563cae0b007423 */ /* 0x000fc80000010000 */
[----:B------:R-:W-:-:S04]  /*1850*/  FFMA.FTZ R0, R11, R0, 0.1331529766321182251 ;  /* 0x3e0859410b007423 */ /* 0x000fc80000010000 */
[----:B------:R-:W-:-:S04]  /*1860*/  FFMA.FTZ R0, R11, R0, -0.33332768082618713379 ;  /* 0xbeaaa9ed0b007423 */ /* 0x000fc80000010000 */
[----:B------:R-:W-:-:S04]  /*1870*/  FFMA.FTZ R11, R11, R0, RZ ;  /* 0x000000000b0b7223 */ /* 0x000fc800000100ff */
[----:B------:R-:W-:-:S07]  /*1880*/  FFMA.FTZ R18, R18, R11, R18 ;  /* 0x0000000b12127223 */ /* 0x000fce0000010012 */
.L_x_18:
[----:B------:R-:W-:Y:S05]  /*1890*/  BSYNC B0 ;  /* 0x0000000000007941 */ /* 0x000fea0003800000 */
.L_x_16:
[----:B------:R-:W-:Y:S01]  /*18a0*/  FADD.FTZ R22, |R7|, -RZ ;  /* 0x800000ff07167221 */ /* 0x000fe20000010200 */
[----:B------:R-:W-:Y:S01]  /*18b0*/  BSSY B0, `(.L_x_19) ;  /* 0x0000016000007945 */ /* 0x000fe20003800000 */
[----:B------:R-:W-:Y:S02]  /*18c0*/  FSETP.GT.AND P1, PT, R5, 20, PT ;  /* 0x41a000000500780b */ /* 0x000fe40003f24000 */
[----:B------:R-:W-:Y:S02]  /*18d0*/  FSEL R11, R10, R25, P0 ;  /* 0x000000190a0b7208 */ /* 0x000fe40000000000 */
        /* <DEDUP_REMOVED lines=12> */
.L_x_20:
[----:B------:R-:W-:Y:S01]  /*19a0*/  MOV R0, 0x3c80f082 ;  /* 0x3c80f08200007802 */ /* 0x000fe20000000f00 */
[----:B------:R-:W-:-:S04]  /*19b0*/  FMUL R17, R7, R7 ;  /* 0x0000000707117220 */ /* 0x000fc80000400000 */
[----:B------:R-:W-:-:S04]  /*19c0*/  FFMA.FTZ R0, R17, R0, -0.052303962409496307373 ;  /* 0xbd563cae11007423 */ /* 0x000fc80000010000 */
[----:B------:R-:W-:-:S04]  /*19d0*/  FFMA.FTZ R0, R17, R0, 0.1331529766321182251 ;  /* 0x3e08594111007423 */ /* 0x000fc80000010000 */
[----:B------:R-:W-:-:S04]  /*19e0*/  FFMA.FTZ R0, R17, R0, -0.33332768082618713379 ;  /* 0xbeaaa9ed11007423 */ /* 0x000fc80000010000 */
[----:B------:R-:W-:-:S04]  /*19f0*/  FFMA.FTZ R0, R17, R0, RZ ;  /* 0x0000000011007223 */ /* 0x000fc800000100ff */
[----:B------:R-:W-:-:S07]  /*1a00*/  FFMA.FTZ R7, R7, R0, R7 ;  /* 0x0000000007077223 */ /* 0x000fce0000010007 */
.L_x_21:
[----:B------:R-:W-:Y:S05]  /*1a10*/  BSYNC B0 ;  /* 0x0000000000007941 */ /* 0x000fea0003800000 */
.L_x_19:
        /* <DEDUP_REMOVED lines=16> */
.L_x_23:
[----:B------:R-:W-:Y:S01]  /*1b20*/  MOV R0, 0x3c80f082 ;  /* 0x3c80f08200007802 */ /* 0x000fe20000000f00 */
[----:B------:R-:W-:-:S04]  /*1b30*/  FMUL R17, R11, R11 ;  /* 0x0000000b0b117220 */ /* 0x000fc80000400000 */
[----:B------:R-:W-:-:S04]  /*1b40*/  FFMA.FTZ R0, R17, R0, -0.052303962409496307373 ;  /* 0xbd563cae11007423 */ /* 0x000fc80000010000 */
[----:B------:R-:W-:-:S04]  /*1b50*/  FFMA.FTZ R0, R17, R0, 0.1331529766321182251 ;  /* 0x3e08594111007423 */ /* 0x000fc80000010000 */
[----:B------:R-:W-:-:S04]  /*1b60*/  FFMA.FTZ R0, R17, R0, -0.33332768082618713379 ;  /* 0xbeaaa9ed11007423 */ /* 0x000fc80000010000 */
[----:B------:R-:W-:-:S04]  /*1b70*/  FFMA.FTZ R0, R17, R0, RZ ;  /* 0x0000000011007223 */ /* 0x000fc800000100ff */
[----:B------:R-:W-:-:S07]  /*1b80*/  FFMA.FTZ R11, R11, R0, R11 ;  /* 0x000000000b0b7223 */ /* 0x000fce000001000b */
.L_x_24:
[----:B------:R-:W-:Y:S05]  /*1b90*/  BSYNC B0 ;  /* 0x0000000000007941 */ /* 0x000fea0003800000 */
.L_x_22:
        /* <DEDUP_REMOVED lines=16> */
.L_x_26:
[----:B------:R-:W-:Y:S01]  /*1ca0*/  MOV R0, 0x3c80f082 ;  /* 0x3c80f08200007802 */ /* 0x000fe20000000f00 */
[----:B------:R-:W-:-:S04]  /*1cb0*/  FMUL R9, R16, R16 ;  /* 0x0000001010097220 */ /* 0x000fc80000400000 */
[----:B------:R-:W-:-:S04]  /*1cc0*/  FFMA.FTZ R0, R9, R0, -0.052303962409496307373 ;  /* 0xbd563cae09007423 */ /* 0x000fc80000010000 */
[----:B------:R-:W-:-:S04]  /*1cd0*/  FFMA.FTZ R0, R9, R0, 0.1331529766321182251 ;  /* 0x3e08594109007423 */ /* 0x000fc80000010000 */
[----:B------:R-:W-:-:S04]  /*1ce0*/  FFMA.FTZ R0, R9, R0, -0.33332768082618713379 ;  /* 0xbeaaa9ed09007423 */ /* 0x000fc80000010000 */
[----:B------:R-:W-:-:S04]  /*1cf0*/  FFMA.FTZ R9, R9, R0, RZ ;  /* 0x0000000009097223 */ /* 0x000fc800000100ff */
[----:B------:R-:W-:-:S07]  /*1d00*/  FFMA.FTZ R16, R16, R9, R16 ;  /* 0x0000000910107223 */ /* 0x000fce0000010010 */
.L_x_27:
[----:B------:R-:W-:Y:S05]  /*1d10*/  BSYNC B0 ;  /* 0x0000000000007941 */ /* 0x000fea0003800000 */
.L_x_25:
        /* <DEDUP_REMOVED lines=16> */
.L_x_29:
[----:B------:R-:W-:Y:S01]  /*1e20*/  MOV R0, 0x3c80f082 ;  /* 0x3c80f08200007802 */ /* 0x000fe20000000f00 */
[----:B------:R-:W-:-:S04]  /*1e30*/  FMUL R9, R17, R17 ;  /* 0x0000001111097220 */ /* 0x000fc80000400000 */
[----:B------:R-:W-:-:S04]  /*1e40*/  FFMA.FTZ R0, R9, R0, -0.052303962409496307373 ;  /* 0xbd563cae09007423 */ /* 0x000fc80000010000 */
[----:B------:R-:W-:-:S04]  /*1e50*/  FFMA.FTZ R0, R9, R0, 0.1331529766321182251 ;  /* 0x3e08594109007423 */ /* 0x000fc80000010000 */
[----:B------:R-:W-:-:S04]  /*1e60*/  FFMA.FTZ R0, R9, R0, -0.33332768082618713379 ;  /* 0xbeaaa9ed09007423 */ /* 0x000fc80000010000 */
[----:B------:R-:W-:-:S04]  /*1e70*/  FFMA.FTZ R0, R9, R0, RZ ;  /* 0x0000000009007223 */ /* 0x000fc800000100ff */
[----:B------:R-:W-:-:S07]  /*1e80*/  FFMA.FTZ R17, R17, R0, R17 ;  /* 0x0000000011117223 */ /* 0x000fce0000010011 */
.L_x_30:
[----:B------:R-:W-:Y:S05]  /*1e90*/  BSYNC B0 ;  /* 0x0000000000007941 */ /* 0x000fea0003800000 */
.L_x_28:
        /* <DEDUP_REMOVED lines=16> */
.L_x_32:
[----:B------:R-:W-:Y:S01]  /*1fa0*/  MOV R0, 0x3c80f082 ;  /* 0x3c80f08200007802 */ /* 0x000fe20000000f00 */
[----:B------:R-:W-:-:S04]  /*1fb0*/  FMUL R9, R8, R8 ;  /* 0x0000000808097220 */ /* 0x000fc80000400000 */
[----:B------:R-:W-:-:S04]  /*1fc0*/  FFMA.FTZ R0, R9, R0, -0.052303962409496307373 ;  /* 0xbd563cae09007423 */ /* 0x000fc80000010000 */
[----:B------:R-:W-:-:S04]  /*1fd0*/  FFMA.FTZ R0, R9, R0, 0.1331529766321182251 ;  /* 0x3e08594109007423 */ /* 0x000fc80000010000 */
[----:B------:R-:W-:-:S04]  /*1fe0*/  FFMA.FTZ R0, R9, R0, -0.33332768082618713379 ;  /* 0xbeaaa9ed09007423 */ /* 0x000fc80000010000 */
[----:B------:R-:W-:-:S04]  /*1ff0*/  FFMA.FTZ R9, R9, R0, RZ ;  /* 0x0000000009097223 */ /* 0x000fc800000100ff */
[----:B------:R-:W-:-:S07]  /*2000*/  FFMA.FTZ R20, R8, R9, R8 ;  /* 0x0000000908147223 */ /* 0x000fce0000010008 */
.L_x_33:
[----:B------:R-:W-:Y:S05]  /*2010*/  BSYNC B0 ;  /* 0x0000000000007941 */ /* 0x000fea0003800000 */
.L_x_31:
[----:B------:R-:W-:Y:S01]  /*2020*/  FADD.FTZ R19, |R21|, -RZ ;  /* 0x800000ff15137221 */ /* 0x000fe20000010200 */
[----:B------:R-:W-:Y:S01]  /*2030*/  BSSY B0, `(.L_x_34) ;  /* 0x0000015000007945 */ /* 0x000fe20003800000 */
[----:B------:R-:W-:-:S03]  /*2040*/  FSEL R6, R15, R6, P1 ;  /* 0x000000060f067208 */ /* 0x000fc60000800000 */
        /* <DEDUP_REMOVED lines=12> */
.L_x_35:
[----:B------:R-:W-:Y:S01]  /*2110*/  MOV R0, 0x3c80f082 ;  /* 0x3c80f08200007802 */ /* 0x000fe20000000f00 */
[----:B------:R-:W-:-:S04]  /*2120*/  FMUL R9, R21, R21 ;  /* 0x0000001515097220 */ /* 0x000fc80000400000 */
[----:B------:R-:W-:-:S04]  /*2130*/  FFMA.FTZ R0, R9, R0, -0.052303962409496307373 ;  /* 0xbd563cae09007423 */ /* 0x000fc80000010000 */
[----:B------:R-:W-:-:S04]  /*2140*/  FFMA.FTZ R0, R9, R0, 0.1331529766321182251 ;  /* 0x3e08594109007423 */ /* 0x000fc80000010000 */
[----:B------:R-:W-:-:S04]  /*2150*/  FFMA.FTZ R0, R9, R0, -0.33332768082618713379 ;  /* 0xbeaaa9ed09007423 */ /* 0x000fc80000010000 */
[----:B------:R-:W-:-:S04]  /*2160*/  FFMA.FTZ R0, R9, R0, RZ ;  /* 0x0000000009007223 */ /* 0x000fc800000100ff */
[----:B------:R-:W-:-:S07]  /*2170*/  FFMA.FTZ R21, R21, R0, R21 ;  /* 0x0000000015157223 */ /* 0x000fce0000010015 */
.L_x_36:
[----:B------:R-:W-:Y:S05]  /*2180*/  BSYNC B0 ;  /* 0x0000000000007941 */ /* 0x000fea0003800000 */
.L_x_34:
[----:B------:R-:W-:Y:S01]  /*2190*/  FADD.FTZ R22, |R6|, -RZ ;  /* 0x800000ff06167221 */ /* 0x000fe20000010200 */
[----:B------:R-:W-:Y:S01]  /*21a0*/  BSSY B0, `(.L_x_37) ;  /* 0x0000015000007945 */ /* 0x000fe20003800000 */
[----:B------:R-:W-:-:S03]  /*21b0*/  SHF.R.S32.HI R19, RZ, 0x1f, R2 ;  /* 0x0000001fff137819 */ /* 0x000fc60000011402 */
        /* <DEDUP_REMOVED lines=12> */
.L_x_38:
[----:B------:R-:W-:Y:S01]  /*2280*/  MOV R0, 0x3c80f082 ;  /* 0x3c80f08200007802 */ /* 0x000fe20000000f00 */
[----:B------:R-:W-:-:S04]  /*2290*/  FMUL R9, R6, R6 ;  /* 0x0000000606097220 */ /* 0x000fc80000400000 */
[----:B------:R-:W-:-:S04]  /*22a0*/  FFMA.FTZ R0, R9, R0, -0.052303962409496307373 ;  /* 0xbd563cae09007423 */ /* 0x000fc80000010000 */
[----:B------:R-:W-:-:S04]  /*22b0*/  FFMA.FTZ R0, R9, R0, 0.1331529766321182251 ;  /* 0x3e08594109007423 */ /* 0x000fc80000010000 */
[----:B------:R-:W-:-:S04]  /*22c0*/  FFMA.FTZ R0, R9, R0, -0.33332768082618713379 ;  /* 0xbeaaa9ed09007423 */ /* 0x000fc80000010000 */
[----:B------:R-:W-:-:S04]  /*22d0*/  FFMA.FTZ R9, R9, R0, RZ ;  /* 0x0000000009097223 */ /* 0x000fc800000100ff */
[----:B------:R-:W-:-:S07]  /*22e0*/  FFMA.FTZ R0, R6, R9, R6 ;  /* 0x0000000906007223 */ /* 0x000fce0000010006 */
.L_x_39:
[----:B------:R-:W-:Y:S05]  /*22f0*/  BSYNC B0 ;  /* 0x0000000000007941 */ /* 0x000fea0003800000 */
.L_x_37:
[----:B------:R-:W-:Y:S01]  /*2300*/  ULDC.64 UR6, c[0x0][0x210] ;  /* 0x0000840000067ab9 */ /* 0x000fe20000000a00 */
[----:B------:R-:W-:Y:S01]  /*2310*/  FMUL R9, R4, R7 ;  /* 0x0000000704097220 */ /* 0x000fe20000400000 */
[----:B------:R-:W-:Y:S01]  /*2320*/  LEA R6, P0, R2, UR6, 0x2 ;  /* 0x0000000602067c11 */ /* 0x000fe2000f8010ff */
[----:B------:R-:W-:Y:S01]  /*2330*/  FMUL R10, R10, R11 ;  /* 0x0000000b0a0a7220 */ /* 0x000fe20000400000 */
[----:B------:R-:W-:Y:S01]  /*2340*/  FMUL R8, R3, R18 ;  /* 0x0000001203087220 */ /* 0x000fe20000400000 */
[----:B------:R-:W-:Y:S01]  /*2350*/  FMUL R11, R5, R16 ;  /* 0x00000010050b7220 */ /* 0x000fe20000400000 */
[----:B------:R-:W-:Y:S01]  /*2360*/  LEA.HI.X R7, R2, UR7, R19, 0x2, P0 ;  /* 0x0000000702077c11 */ /* 0x000fe200080f1413 */
[----:B------:R-:W-:Y:S01]  /*2370*/  FMUL R12, R12, R17 ;  /* 0x000000110c0c7220 */ /* 0x000fe20000400000 */
[----:B------:R-:W-:Y:S01]  /*2380*/  FMUL R13, R13, R20 ;  /* 0x000000140d0d7220 */ /* 0x000fe20000400000 */
[----:B------:R-:W-:Y:S01]  /*2390*/  FMUL R14, R14, R21 ;  /* 0x000000150e0e7220 */ /* 0x000fe20000400000 */
[----:B------:R-:W-:Y:S01]  /*23a0*/  FMUL R15, R15, R0 ;  /* 0x000000000f0f7220 */ /* 0x000fe20000400000 */
[----:B------:R-:W-:Y:S04]  /*23b0*/  STG.E.128 desc[UR4][R6.64], R8 ;  /* 0x0000000806007986 */ /* 0x000fe8000c101d04 */
[----:B------:R-:W-:Y:S01]  /*23c0*/  STG.E.128 desc[UR4][R6.64+0x800], R12 ;  /* 0x0008000c06007986 */ /* 0x000fe2000c101d04 */
[----:B------:R-:W-:Y:S05]  /*23d0*/  EXIT ;  /* 0x000000000000794d */ /* 0x000fea0003800000 */
.L_x_40:
[----:B------:R-:W-:-:S00]  /*23e0*/  BRA `(.L_x_40) ;  /* 0xfffffffc00fc7947 */ /* 0x000fc0000383ffff */
[----:B------:R-:W-:-:S00]  /*23f0*/  NOP ;  /* 0x0000000000007918 */ /* 0x000fc00000000000 */
        /* <DEDUP_REMOVED lines=8> */
.L_x_41:


//--------------------- .nv.global.init           --------------------------
	.section	.nv.global.init,"aw",@progbits
.nv.global.init:
	.type		_$_str,@object
	.size		_$_str,(_$_str_$_2 - _$_str)
_$_str:
        /*0000*/ 	.byte	0x5f, 0x5f, 0x43, 0x55, 0x44, 0x41, 0x5f, 0x46, 0x54, 0x5a, 0x00
	.type		_$_str_$_2,@object
	.size		_$_str_$_2,(.L_1 - _$_str_$_2)
_$_str_$_2:
        /*000b*/ 	.byte	0x5f, 0x5f, 0x43, 0x55, 0x44, 0x41, 0x5f, 0x50, 0x52, 0x45, 0x43, 0x5f, 0x53, 0x51, 0x52, 0x54
        /*001b*/ 	.byte	0x00
.L_1:


//--------------------- .nv.constant0.triton_poi_fused__native_batch_norm_legit_no_training_mul_softplus_tanh_5 --------------------------
	.section	.nv.constant0.triton_poi_fused__native_batch_norm_legit_no_training_mul_softplus_tanh_5,"a",@progbits
	.sectionflags	@""
	.align	4
.nv.constant0.triton_poi_fused__native_batch_norm_legit_no_training_mul_softplus_tanh_5:
	.zero		580
